	.headerflags	@"EF_CUDA_TEXMODE_UNIFIED EF_CUDA_64BIT_ADDRESS EF_CUDA_ACCELERATORS EF_CUDA_SM90 EF_CUDA_VIRTUAL_SM(EF_CUDA_SM90)"
	.elftype	@"ET_EXEC"


//--------------------- .nv.info                  --------------------------
	.section	.nv.info,"",@"SHT_CUDA_INFO"
	.align	4


	//----- nvinfo : EIATTR_REGCOUNT
	.align		4
        /*0000*/ 	.byte	0x04, 0x2f
        /*0002*/ 	.short	(.L_1 - .L_0)
	.align		4
.L_0:
        /*0004*/ 	.word	index@(matmul_kernel)
        /*0008*/ 	.word	0x00000080


	//----- nvinfo : EIATTR_FRAME_SIZE
	.align		4
.L_1:
        /*000c*/ 	.byte	0x04, 0x11
        /*000e*/ 	.short	(.L_3 - .L_2)
	.align		4
.L_2:
        /*0010*/ 	.word	index@(matmul_kernel)
        /*0014*/ 	.word	0x00000000


	//----- nvinfo : EIATTR_MIN_STACK_SIZE
	.align		4
.L_3:
        /*0018*/ 	.byte	0x04, 0x12
        /*001a*/ 	.short	(.L_5 - .L_4)
	.align		4
.L_4:
        /*001c*/ 	.word	index@(matmul_kernel)
        /*0020*/ 	.word	0x00000000
.L_5:


//--------------------- .nv.info.matmul_kernel    --------------------------
	.section	.nv.info.matmul_kernel,"",@"SHT_CUDA_INFO"
	.sectionflags	@""
	.align	4


	//----- nvinfo : EIATTR_CUDA_API_VERSION
	.align		4
        /*0000*/ 	.byte	0x04, 0x37
        /*0002*/ 	.short	(.L_7 - .L_6)
.L_6:
        /*0004*/ 	.word	0x00000080


	//----- nvinfo : EIATTR_KPARAM_INFO
	.align		4
.L_7:
        /*0008*/ 	.byte	0x04, 0x17
        /*000a*/ 	.short	(.L_9 - .L_8)
.L_8:
        /*000c*/ 	.word	0x00000000
        /*0010*/ 	.short	0x0008
        /*0012*/ 	.short	0x0030
        /*0014*/ 	.byte	0x00, 0xf4, 0x21, 0x00


	//----- nvinfo : EIATTR_KPARAM_INFO
	.align		4
.L_9:
        /*0018*/ 	.byte	0x04, 0x17
        /*001a*/ 	.short	(.L_11 - .L_10)
.L_10:
        /*001c*/ 	.word	0x00000000
        /*0020*/ 	.short	0x0007
        /*0022*/ 	.short	0x0028
        /*0024*/ 	.byte	0x00, 0xf0, 0x11, 0x00


	//----- nvinfo : EIATTR_KPARAM_INFO
	.align		4
.L_11:
        /*0028*/ 	.byte	0x04, 0x17
        /*002a*/ 	.short	(.L_13 - .L_12)
.L_12:
        /*002c*/ 	.word	0x00000000
        /*0030*/ 	.short	0x0006
        /*0032*/ 	.short	0x0024
        /*0034*/ 	.byte	0x00, 0xf0, 0x11, 0x00


	//----- nvinfo : EIATTR_KPARAM_INFO
	.align		4
.L_13:
        /*0038*/ 	.byte	0x04, 0x17
        /*003a*/ 	.short	(.L_15 - .L_14)
.L_14:
        /*003c*/ 	.word	0x00000000
        /*0040*/ 	.short	0x0005
        /*0042*/ 	.short	0x0020
        /*0044*/ 	.byte	0x00, 0xf0, 0x11, 0x00


	//----- nvinfo : EIATTR_KPARAM_INFO
	.align		4
.L_15:
        /*0048*/ 	.byte	0x04, 0x17
        /*004a*/ 	.short	(.L_17 - .L_16)
.L_16:
        /*004c*/ 	.word	0x00000000
        /*0050*/ 	.short	0x0004
        /*0052*/ 	.short	0x001c
        /*0054*/ 	.byte	0x00, 0xf0, 0x11, 0x00


	//----- nvinfo : EIATTR_KPARAM_INFO
	.align		4
.L_17:
        /*0058*/ 	.byte	0x04, 0x17
        /*005a*/ 	.short	(.L_19 - .L_18)
.L_18:
        /*005c*/ 	.word	0x00000000
        /*0060*/ 	.short	0x0003
        /*0062*/ 	.short	0x0018
        /*0064*/ 	.byte	0x00, 0xf0, 0x11, 0x00


	//----- nvinfo : EIATTR_KPARAM_INFO
	.align		4
.L_19:
        /*0068*/ 	.byte	0x04, 0x17
        /*006a*/ 	.short	(.L_21 - .L_20)
.L_20:
        /*006c*/ 	.word	0x00000000
        /*0070*/ 	.short	0x0002
        /*0072*/ 	.short	0x0010
        /*0074*/ 	.byte	0x00, 0xf4, 0x21, 0x00


	//----- nvinfo : EIATTR_KPARAM_INFO
	.align		4
.L_21:
        /*0078*/ 	.byte	0x04, 0x17
        /*007a*/ 	.short	(.L_23 - .L_22)
.L_22:
        /*007c*/ 	.word	0x00000000
        /*0080*/ 	.short	0x0001
        /*0082*/ 	.short	0x0008
        /*0084*/ 	.byte	0x00, 0xf4, 0x21, 0x00


	//----- nvinfo : EIATTR_KPARAM_INFO
	.align		4
.L_23:
        /*0088*/ 	.byte	0x04, 0x17
        /*008a*/ 	.short	(.L_25 - .L_24)
.L_24:
        /*008c*/ 	.word	0x00000000
        /*0090*/ 	.short	0x0000
        /*0092*/ 	.short	0x0000
        /*0094*/ 	.byte	0x00, 0xf4, 0x21, 0x00


	//----- nvinfo : EIATTR_SPARSE_MMA_MASK
	.align		4
.L_25:
        /*0098*/ 	.byte	0x03, 0x50
        /*009a*/ 	.short	0x0000


	//----- nvinfo : EIATTR_MAXREG_COUNT
	.align		4
        /*009c*/ 	.byte	0x03, 0x1b
        /*009e*/ 	.short	0x00ff


	//----- nvinfo : EIATTR_EXIT_INSTR_OFFSETS
	.align		4
        /*00a0*/ 	.byte	0x04, 0x1c
        /*00a2*/ 	.short	(.L_27 - .L_26)


	//   ....[0]....
.L_26:
        /*00a4*/ 	.word	0x00002fb0


	//   ....[1]....
        /*00a8*/ 	.word	0x00003000


	//----- nvinfo : EIATTR_REQNTID
	.align		4
.L_27:
        /*00ac*/ 	.byte	0x04, 0x10
        /*00ae*/ 	.short	(.L_29 - .L_28)
.L_28:
        /*00b0*/ 	.word	0x00000080
        /*00b4*/ 	.word	0x00000001
        /*00b8*/ 	.word	0x00000001


	//----- nvinfo : EIATTR_CBANK_PARAM_SIZE
	.align		4
.L_29:
        /*00bc*/ 	.byte	0x03, 0x19
        /*00be*/ 	.short	0x0038


	//----- nvinfo : EIATTR_PARAM_CBANK
	.align		4
        /*00c0*/ 	.byte	0x04, 0x0a
        /*00c2*/ 	.short	(.L_31 - .L_30)
	.align		4
.L_30:
        /*00c4*/ 	.word	index@(.nv.constant0.matmul_kernel)
        /*00c8*/ 	.short	0x0210
        /*00ca*/ 	.short	0x0038


	//----- nvinfo : EIATTR_SW_WAR
	.align		4
.L_31:
        /*00cc*/ 	.byte	0x04, 0x36
        /*00ce*/ 	.short	(.L_33 - .L_32)
.L_32:
        /*00d0*/ 	.word	0x00000008
.L_33:


//--------------------- .nv.callgraph             --------------------------
	.section	.nv.callgraph,"",@"SHT_CUDA_CALLGRAPH"
	.align	4
	.sectionentsize	8
	.align		4
        /*0000*/ 	.word	0x00000000
	.align		4
        /*0004*/ 	.word	0xffffffff
	.align		4
        /*0008*/ 	.word	0x00000000
	.align		4
        /*000c*/ 	.word	0xfffffffe
	.align		4
        /*0010*/ 	.word	0x00000000
	.align		4
        /*0014*/ 	.word	0xfffffffd
	.align		4
        /*0018*/ 	.word	0x00000000
	.align		4
        /*001c*/ 	.word	0xfffffffc


//--------------------- .text.matmul_kernel       --------------------------
	.section	.text.matmul_kernel,"ax",@progbits
	.sectionflags	@"SHF_BARRIERS=1"
	.align	128
        .global         matmul_kernel
        .type           matmul_kernel,@function
        .size           matmul_kernel,(.L_x_3 - matmul_kernel)
        .other          matmul_kernel,@"STO_CUDA_ENTRY STV_DEFAULT"
matmul_kernel:
.text.matmul_kernel:
[----:B------:R-:W1:Y:S08]  /*0000*/  LDC R1, c[0x0][0x28] ;  /* 0x00000a00ff017b82 */ /* 0x000e700000000800 */
[----:B------:R-:W2:Y:S01]  /*0010*/  LDC R35, c[0x0][0x228] ;  /* 0x00008a00ff237b82 */ /* 0x000ea20000000800 */
[----:B------:R-:W3:Y:S01]  /*0020*/  S2R R5, SR_CTAID.X ;  /* 0x0000000000057919 */ /* 0x000ee20000002500 */
[----:B------:R-:W-:Y:S01]  /*0030*/  UMOV UR5, 0x400 ;  /* 0x0000040000057882 */ /* 0x000fe20000000000 */
[----:B------:R-:W-:Y:S01]  /*0040*/  ULDC.64 UR14, c[0x0][0x208] ;  /* 0x00008200000e7ab9 */ /* 0x000fe20000000a00 */
[----:B------:R-:W-:Y:S01]  /*0050*/  CS2R R72, SRZ ;  /* 0x0000000000487805 */ /* 0x000fe2000001ff00 */
[----:B------:R-:W4:Y:S01]  /*0060*/  S2R R96, SR_TID.X ;  /* 0x0000000000607919 */ /* 0x000f220000002100 */
[----:B------:R-:W-:-:S02]  /*0070*/  CS2R R74, SRZ ;  /* 0x00000000004a7805 */ /* 0x000fc4000001ff00 */
[----:B------:R-:W-:Y:S01]  /*0080*/  CS2R R76, SRZ ;  /* 0x00000000004c7805 */ /* 0x000fe2000001ff00 */
[----:B------:R-:W5:Y:S01]  /*0090*/  LDC R101, c[0x0][0x22c] ;  /* 0x00008b00ff657b82 */ /* 0x000f620000000800 */
[----:B------:R-:W-:Y:S02]  /*00a0*/  CS2R R78, SRZ ;  /* 0x00000000004e7805 */ /* 0x000fe4000001ff00 */
[----:B------:R-:W-:Y:S02]  /*00b0*/  CS2R R80, SRZ ;  /* 0x0000000000507805 */ /* 0x000fe4000001ff00 */
[----:B------:R-:W-:Y:S02]  /*00c0*/  CS2R R82, SRZ ;  /* 0x0000000000527805 */ /* 0x000fe4000001ff00 */
[----:B------:R-:W-:Y:S02]  /*00d0*/  CS2R R84, SRZ ;  /* 0x0000000000547805 */ /* 0x000fe4000001ff00 */
[----:B------:R-:W-:Y:S01]  /*00e0*/  CS2R R86, SRZ ;  /* 0x0000000000567805 */ /* 0x000fe2000001ff00 */
[----:B------:R-:W1:Y:S01]  /*00f0*/  S2UR UR4, SR_CgaCtaId ;  /* 0x00000000000479c3 */ /* 0x000e620000008800 */
[----:B--2---:R-:W-:Y:S01]  /*0100*/  VIADD R0, R35, 0x7f ;  /* 0x0000007f23007836 */ /* 0x004fe20000000000 */
[----:B------:R-:W-:-:S06]  /*0110*/  IABS R19, R35 ;  /* 0x0000002300137213 */ /* 0x000fcc0000000000 */
[----:B------:R-:W2:Y:S01]  /*0120*/  LDC.64 R94, c[0x0][0x210] ;  /* 0x00008400ff5e7b82 */ /* 0x000ea20000000a00 */
[----:B------:R-:W-:Y:S01]  /*0130*/  SHF.R.S32.HI R3, RZ, 0x1f, R0 ;  /* 0x0000001fff037819 */ /* 0x000fe20000011400 */
[----:B-----5:R-:W-:-:S03]  /*0140*/  VIADD R98, R101, 0x3f ;  /* 0x0000003f65627836 */ /* 0x020fc60000000000 */
[----:B------:R-:W-:-:S03]  /*0150*/  LEA.HI R3, R3, R0, RZ, 0x7 ;  /* 0x0000000003037211 */ /* 0x000fc600078f38ff */
[----:B------:R-:W5:Y:S01]  /*0160*/  LDC R54, c[0x0][0x234] ;  /* 0x00008d00ff367b82 */ /* 0x000f620000000800 */
[----:B---3--:R-:W-:Y:S01]  /*0170*/  IABS R8, R5 ;  /* 0x0000000500087213 */ /* 0x008fe20000000000 */
[C---:B------:R-:W-:Y:S01]  /*0180*/  VIADD R29, R101.reuse, 0xffffffc0 ;  /* 0xffffffc0651d7836 */ /* 0x040fe20000000000 */
[----:B------:R-:W-:Y:S01]  /*0190*/  SHF.R.S32.HI R3, RZ, 0x7, R3 ;  /* 0x00000007ff037819 */ /* 0x000fe20000011403 */
[----:B----4-:R-:W-:Y:S01]  /*01a0*/  IMAD.SHL.U32 R17, R96, 0x40, RZ ;  /* 0x0000004060117824 */ /* 0x010fe200078e00ff */
[----:B-1----:R-:W-:Y:S01]  /*01b0*/  ULEA UR5, UR4, UR5, 0x18 ;  /* 0x0000000504057291 */ /* 0x002fe2000f8ec03f */
[----:B------:R-:W-:Y:S02]  /*01c0*/  VIADD R61, R101, 0xffffff80 ;  /* 0xffffff80653d7836 */ /* 0x000fe40000000000 */
[----:B------:R-:W1:Y:S01]  /*01d0*/  LDC.64 R92, c[0x0][0x218] ;  /* 0x00008600ff5c7b82 */ /* 0x000e620000000a00 */
[----:B------:R-:W-:-:S05]  /*01e0*/  IMAD.SHL.U32 R0, R3, 0x8, RZ ;  /* 0x0000000803007824 */ /* 0x000fca00078e00ff */
[-C--:B------:R-:W-:Y:S02]  /*01f0*/  IABS R7, R0.reuse ;  /* 0x0000000000077213 */ /* 0x080fe40000000000 */
[----:B------:R-:W-:Y:S02]  /*0200*/  IABS R10, R0 ;  /* 0x00000000000a7213 */ /* 0x000fe40000000000 */
[----:B------:R-:W3:Y:S01]  /*0210*/  I2F.RP R4, R7 ;  /* 0x0000000700047306 */ /* 0x000ee20000209400 */
[----:B-----5:R-:W-:-:S07]  /*0220*/  IMAD.SHL.U32 R89, R54, 0x40, RZ ;  /* 0x0000004036597824 */ /* 0x020fce00078e00ff */
[----:B---3--:R-:W3:Y:S02]  /*0230*/  MUFU.RCP R4, R4 ;  /* 0x0000000400047308 */ /* 0x008ee40000001000 */
[----:B---3--:R-:W-:-:S06]  /*0240*/  VIADD R2, R4, 0xffffffe ;  /* 0x0ffffffe04027836 */ /* 0x008fcc0000000000 */
[----:B------:R3:W4:Y:S02]  /*0250*/  F2I.FTZ.U32.TRUNC.NTZ R3, R2 ;  /* 0x0000000200037305 */ /* 0x000724000021f000 */
[----:B---3--:R-:W-:Y:S02]  /*0260*/  IMAD.MOV.U32 R2, RZ, RZ, RZ ;  /* 0x000000ffff027224 */ /* 0x008fe400078e00ff */
[----:B----4-:R-:W-:-:S04]  /*0270*/  IMAD.MOV R6, RZ, RZ, -R3 ;  /* 0x000000ffff067224 */ /* 0x010fc800078e0a03 */
[----:B------:R-:W-:Y:S02]  /*0280*/  IMAD R9, R6, R7, RZ ;  /* 0x0000000706097224 */ /* 0x000fe400078e02ff */
[----:B------:R-:W-:Y:S02]  /*0290*/  IMAD.MOV.U32 R6, RZ, RZ, R8 ;  /* 0x000000ffff067224 */ /* 0x000fe400078e0008 */
[----:B------:R-:W-:-:S04]  /*02a0*/  IMAD.HI.U32 R3, R3, R9, R2 ;  /* 0x0000000903037227 */ /* 0x000fc800078e0002 */
[----:B------:R-:W-:Y:S02]  /*02b0*/  IMAD.MOV R9, RZ, RZ, -R10 ;  /* 0x000000ffff097224 */ /* 0x000fe400078e0a0a */
[----:B------:R-:W-:-:S04]  /*02c0*/  IMAD.HI.U32 R90, R3, R6, RZ ;  /* 0x00000006035a7227 */ /* 0x000fc800078e00ff */
[----:B------:R-:W-:Y:S02]  /*02d0*/  IMAD R2, R90, R9, R6 ;  /* 0x000000095a027224 */ /* 0x000fe400078e0206 */
[----:B------:R-:W-:-:S03]  /*02e0*/  IMAD.MOV.U32 R3, RZ, RZ, -0x8 ;  /* 0xfffffff8ff037424 */ /* 0x000fc600078e00ff */
[----:B------:R-:W-:-:S13]  /*02f0*/  ISETP.GT.U32.AND P1, PT, R7, R2, PT ;  /* 0x000000020700720c */ /* 0x000fda0003f24070 */
[----:B------:R-:W-:Y:S02]  /*0300*/  @!P1 IMAD.IADD R2, R2, 0x1, -R7 ;  /* 0x0000000102029824 */ /* 0x000fe400078e0a07 */
[----:B------:R-:W-:Y:S01]  /*0310*/  @!P1 VIADD R90, R90, 0x1 ;  /* 0x000000015a5a9836 */ /* 0x000fe20000000000 */
[----:B------:R-:W-:Y:S02]  /*0320*/  ISETP.NE.AND P1, PT, R0, RZ, PT ;  /* 0x000000ff0000720c */ /* 0x000fe40003f25270 */
[----:B------:R-:W-:Y:S02]  /*0330*/  ISETP.GE.U32.AND P0, PT, R2, R7, PT ;  /* 0x000000070200720c */ /* 0x000fe40003f06070 */
[----:B------:R-:W-:-:S04]  /*0340*/  LOP3.LUT R2, R5, R0, RZ, 0x3c, !PT ;  /* 0x0000000005027212 */ /* 0x000fc800078e3cff */
[----:B------:R-:W-:-:S07]  /*0350*/  ISETP.GE.AND P2, PT, R2, RZ, PT ;  /* 0x000000ff0200720c */ /* 0x000fce0003f46270 */
[----:B------:R-:W-:-:S06]  /*0360*/  @P0 VIADD R90, R90, 0x1 ;  /* 0x000000015a5a0836 */ /* 0x000fcc0000000000 */
[----:B------:R-:W-:Y:S01]  /*0370*/  @!P2 IMAD.MOV R90, RZ, RZ, -R90 ;  /* 0x000000ffff5aa224 */ /* 0x000fe200078e0a5a */
[----:B------:R-:W-:-:S05]  /*0380*/  @!P1 LOP3.LUT R90, RZ, R0, RZ, 0x33, !PT ;  /* 0x00000000ff5a9212 */ /* 0x000fca00078e33ff */
[----:B------:R-:W-:Y:S02]  /*0390*/  IMAD R2, R90, R3, 0x1 ;  /* 0x000000015a027424 */ /* 0x000fe400078e0203 */
[----:B------:R-:W-:-:S03]  /*03a0*/  IMAD.MOV R6, RZ, RZ, -R90 ;  /* 0x000000ffff067224 */ /* 0x000fc600078e0a5a */
[----:B------:R-:W-:Y:S01]  /*03b0*/  VIMNMX R20, R2, 0x8, PT ;  /* 0x0000000802147848 */ /* 0x000fe20003fe0100 */
[----:B------:R-:W-:Y:S02]  /*03c0*/  IMAD R21, R0, R6, R5 ;  /* 0x0000000600157224 */ /* 0x000fe400078e0205 */
[----:B------:R-:W3:Y:S01]  /*03d0*/  I2F.RP R5, R19 ;  /* 0x0000001300057306 */ /* 0x000ee20000209400 */
[----:B------:R-:W-:Y:S02]  /*03e0*/  IABS R7, R20 ;  /* 0x0000001400077213 */ /* 0x000fe40000000000 */
[----:B------:R-:W-:-:S05]  /*03f0*/  IABS R0, R21 ;  /* 0x0000001500007213 */ /* 0x000fca0000000000 */
[----:B------:R-:W4:Y:S08]  /*0400*/  I2F.RP R4, R7 ;  /* 0x0000000700047306 */ /* 0x000f300000209400 */
[----:B---3--:R-:W-:Y:S08]  /*0410*/  MUFU.RCP R5, R5 ;  /* 0x0000000500057308 */ /* 0x008ff00000001000 */
[----:B----4-:R-:W3:Y:S02]  /*0420*/  MUFU.RCP R4, R4 ;  /* 0x0000000400047308 */ /* 0x010ee40000001000 */
[----:B---3--:R-:W-:Y:S01]  /*0430*/  VIADD R2, R4, 0xffffffe ;  /* 0x0ffffffe04027836 */ /* 0x008fe20000000000 */
[----:B------:R-:W-:-:S05]  /*0440*/  IABS R4, R20 ;  /* 0x0000001400047213 */ /* 0x000fca0000000000 */
[----:B------:R3:W4:Y:S02]  /*0450*/  F2I.FTZ.U32.TRUNC.NTZ R3, R2 ;  /* 0x0000000200037305 */ /* 0x000724000021f000 */
[----:B---3--:R-:W-:Y:S02]  /*0460*/  IMAD.MOV.U32 R2, RZ, RZ, RZ ;  /* 0x000000ffff027224 */ /* 0x008fe400078e00ff */
[----:B----4-:R-:W-:-:S04]  /*0470*/  IMAD.MOV R8, RZ, RZ, -R3 ;  /* 0x000000ffff087224 */ /* 0x010fc800078e0a03 */
[----:B------:R-:W-:Y:S02]  /*0480*/  IMAD R9, R8, R7, RZ ;  /* 0x0000000708097224 */ /* 0x000fe400078e02ff */
[----:B------:R-:W-:Y:S02]  /*0490*/  IMAD.SHL.U32 R8, R96, 0x8, RZ ;  /* 0x0000000860087824 */ /* 0x000fe400078e00ff */
[----:B------:R-:W-:Y:S01]  /*04a0*/  IMAD.HI.U32 R2, R3, R9, R2 ;  /* 0x0000000903027227 */ /* 0x000fe200078e0002 */
[----:B------:R-:W-:-:S03]  /*04b0*/  SHF.R.S32.HI R9, RZ, 0x4, R96 ;  /* 0x00000004ff097819 */ /* 0x000fc60000011460 */
[----:B------:R-:W-:Y:S02]  /*04c0*/  IMAD.MOV.U32 R3, RZ, RZ, R0 ;  /* 0x000000ffff037224 */ /* 0x000fe400078e0000 */
[----:B------:R-:W-:Y:S02]  /*04d0*/  IMAD.MOV R0, RZ, RZ, -R4 ;  /* 0x000000ffff007224 */ /* 0x000fe400078e0a04 */
[----:B------:R-:W-:-:S04]  /*04e0*/  IMAD.HI.U32 R2, R2, R3, RZ ;  /* 0x0000000302027227 */ /* 0x000fc800078e00ff */
[----:B------:R-:W-:Y:S02]  /*04f0*/  IMAD R0, R2, R0, R3 ;  /* 0x0000000002007224 */ /* 0x000fe400078e0203 */
[----:B------:R-:W-:Y:S02]  /*0500*/  VIADD R3, R5, 0xffffffe ;  /* 0x0ffffffe05037836 */ /* 0x000fe40000000000 */
[----:B------:R-:W-:Y:S01]  /*0510*/  IMAD.SHL.U32 R4, R96, 0x80, RZ ;  /* 0x0000008060047824 */ /* 0x000fe200078e00ff */
[----:B------:R-:W-:-:S03]  /*0520*/  ISETP.GT.U32.AND P1, PT, R7, R0, PT ;  /* 0x000000000700720c */ /* 0x000fc60003f24070 */
[----:B------:R-:W3:Y:S01]  /*0530*/  F2I.FTZ.U32.TRUNC.NTZ R3, R3 ;  /* 0x0000000300037305 */ /* 0x000ee2000021f000 */
[----:B------:R-:W-:Y:S02]  /*0540*/  LOP3.LUT R5, R4, 0x780, RZ, 0xc0, !PT ;  /* 0x0000078004057812 */ /* 0x000fe400078ec0ff */
[----:B------:R-:W-:-:S07]  /*0550*/  LOP3.LUT R4, R96, 0x8, RZ, 0xc0, !PT ;  /* 0x0000000860047812 */ /* 0x000fce00078ec0ff */
[----:B------:R-:W-:Y:S02]  /*0560*/  @!P1 IMAD.IADD R0, R0, 0x1, -R7 ;  /* 0x0000000100009824 */ /* 0x000fe400078e0a07 */
[----:B------:R-:W-:Y:S01]  /*0570*/  @!P1 VIADD R2, R2, 0x1 ;  /* 0x0000000102029836 */ /* 0x000fe20000000000 */
[----:B------:R-:W-:Y:S02]  /*0580*/  ISETP.NE.AND P1, PT, R20, RZ, PT ;  /* 0x000000ff1400720c */ /* 0x000fe40003f25270 */
[----:B------:R-:W-:Y:S01]  /*0590*/  ISETP.GE.U32.AND P0, PT, R0, R7, PT ;  /* 0x000000070000720c */ /* 0x000fe20003f06070 */
[----:B---3--:R-:W-:Y:S01]  /*05a0*/  IMAD.MOV R6, RZ, RZ, -R3 ;  /* 0x000000ffff067224 */ /* 0x008fe200078e0a03 */
[----:B------:R-:W-:-:S04]  /*05b0*/  LOP3.LUT R0, R21, R20, RZ, 0x3c, !PT ;  /* 0x0000001415007212 */ /* 0x000fc800078e3cff */
[----:B------:R-:W-:Y:S02]  /*05c0*/  ISETP.GE.AND P2, PT, R0, RZ, PT ;  /* 0x000000ff0000720c */ /* 0x000fe40003f46270 */
[----:B------:R-:W-:-:S04]  /*05d0*/  LOP3.LUT R0, R96, 0x10, RZ, 0xc0, !PT ;  /* 0x0000001060007812 */ /* 0x000fc800078ec0ff */
[----:B------:R-:W-:Y:S01]  /*05e0*/  LEA.HI R15, R0, R5, RZ, 0x1f ;  /* 0x00000005000f7211 */ /* 0x000fe200078ff8ff */
[----:B------:R-:W-:Y:S01]  /*05f0*/  @P0 VIADD R2, R2, 0x1 ;  /* 0x0000000102020836 */ /* 0x000fe20000000000 */
[----:B------:R-:W-:-:S03]  /*0600*/  LOP3.LUT R0, R8, 0x38, RZ, 0xc0, !PT ;  /* 0x0000003808007812 */ /* 0x000fc600078ec0ff */
[----:B------:R-:W-:Y:S02]  /*0610*/  IMAD.MOV.U32 R63, RZ, RZ, R2 ;  /* 0x000000ffff3f7224 */ /* 0x000fe400078e0002 */
[----:B------:R-:W-:Y:S01]  /*0620*/  IMAD.MOV.U32 R2, RZ, RZ, R6 ;  /* 0x000000ffff027224 */ /* 0x000fe200078e0006 */
[----:B------:R-:W-:Y:S01]  /*0630*/  SHF.R.S32.HI R6, RZ, 0x5, R96 ;  /* 0x00000005ff067819 */ /* 0x000fe20000011460 */
[----:B------:R-:W-:Y:S01]  /*0640*/  @!P2 IMAD.MOV R63, RZ, RZ, -R63 ;  /* 0x000000ffff3fa224 */ /* 0x000fe200078e0a3f */
[----:B------:R-:W-:Y:S01]  /*0650*/  @!P1 LOP3.LUT R63, RZ, R20, RZ, 0x33, !PT ;  /* 0x00000014ff3f9212 */ /* 0x000fe200078e33ff */
[----:B------:R-:W-:Y:S01]  /*0660*/  IMAD R5, R2, R19, RZ ;  /* 0x0000001302057224 */ /* 0x000fe200078e02ff */
[----:B------:R-:W-:Y:S01]  /*0670*/  SGXT R6, R6, 0x1 ;  /* 0x000000010606781a */ /* 0x000fe20000000200 */
[----:B------:R-:W-:Y:S01]  /*0680*/  IMAD.MOV.U32 R2, RZ, RZ, RZ ;  /* 0x000000ffff027224 */ /* 0x000fe200078e00ff */
[----:B------:R-:W-:Y:S01]  /*0690*/  ISETP.GE.AND P2, PT, R0, R101, PT ;  /* 0x000000650000720c */ /* 0x000fe20003f46270 */
[----:B------:R-:W-:Y:S01]  /*06a0*/  IMAD R7, R63, 0x10, R4 ;  /* 0x000000103f077824 */ /* 0x000fe200078e0204 */
[----:B------:R-:W-:Y:S01]  /*06b0*/  LOP3.LUT R18, R6, 0x90, RZ, 0xc0, !PT ;  /* 0x0000009006127812 */ /* 0x000fe200078ec0ff */
[----:B------:R-:W-:Y:S01]  /*06c0*/  IMAD.HI.U32 R3, R3, R5, R2 ;  /* 0x0000000503037227 */ /* 0x000fe200078e0002 */
[----:B------:R-:W-:-:S03]  /*06d0*/  LOP3.LUT R5, R96, 0x18, RZ, 0xc0, !PT ;  /* 0x0000001860057812 */ /* 0x000fc600078ec0ff */
[----:B------:R-:W-:Y:S02]  /*06e0*/  IMAD.U32 R2, R7, 0x8, R0 ;  /* 0x0000000807027824 */ /* 0x000fe400078e0000 */
[----:B------:R-:W-:Y:S01]  /*06f0*/  IMAD R7, R5, 0x9, RZ ;  /* 0x0000000905077824 */ /* 0x000fe200078e02ff */
[----:B------:R-:W-:Y:S01]  /*0700*/  SGXT R5, R9, 0x1 ;  /* 0x000000010905781a */ /* 0x000fe20000000200 */
[----:B------:R-:W-:Y:S01]  /*0710*/  IMAD.MOV R63, RZ, RZ, -R63 ;  /* 0x000000ffff3f7224 */ /* 0x000fe200078e0a3f */
[----:B------:R-:W-:Y:S01]  /*0720*/  IABS R26, R2 ;  /* 0x00000002001a7213 */ /* 0x000fe20000000000 */
[----:B--2---:R-:W-:Y:S01]  /*0730*/  IMAD.WIDE.U32 R24, R0, 0x2, R94 ;  /* 0x0000000200187825 */ /* 0x004fe200078e005e */
[C---:B------:R-:W-:Y:S02]  /*0740*/  LOP3.LUT R9, R7.reuse, 0x38, R8, 0x78, !PT ;  /* 0x0000003807097812 */ /* 0x040fe400078e7808 */
[--C-:B------:R-:W-:Y:S01]  /*0750*/  LOP3.LUT R11, R7, 0x400, R0.reuse, 0x1e, !PT ;  /* 0x00000400070b7812 */ /* 0x100fe200078e1e00 */
[----:B------:R-:W-:Y:S01]  /*0760*/  IMAD.HI.U32 R3, R3, R26, RZ ;  /* 0x0000001a03037227 */ /* 0x000fe200078e00ff */
[----:B------:R-:W-:-:S02]  /*0770*/  LOP3.LUT R13, R7, 0x800, R0, 0x1e, !PT ;  /* 0x00000800070d7812 */ /* 0x000fc400078e1e00 */
[----:B------:R-:W-:Y:S01]  /*0780*/  LOP3.LUT R7, R7, 0xc00, R0, 0x1e, !PT ;  /* 0x00000c0007077812 */ /* 0x000fe200078e1e00 */
[----:B------:R-:W-:Y:S01]  /*0790*/  IMAD.MOV R3, RZ, RZ, -R3 ;  /* 0x000000ffff037224 */ /* 0x000fe200078e0a03 */
[--C-:B------:R-:W-:Y:S01]  /*07a0*/  LOP3.LUT R12, R11, 0x120, R6.reuse, 0x78, !PT ;  /* 0x000001200b0c7812 */ /* 0x100fe200078e7806 */
[----:B------:R-:W-:Y:S01]  /*07b0*/  IMAD R63, R20, R63, R21 ;  /* 0x0000003f143f7224 */ /* 0x000fe200078e0215 */
[----:B------:R-:W-:Y:S01]  /*07c0*/  LOP3.LUT R16, R7, 0x120, R6, 0x78, !PT ;  /* 0x0000012007107812 */ /* 0x000fe200078e7806 */
[----:B------:R-:W-:Y:S01]  /*07d0*/  IMAD R26, R19, R3, R26 ;  /* 0x00000003131a7224 */ /* 0x000fe200078e021a */
[----:B------:R-:W-:Y:S01]  /*07e0*/  SHF.R.S32.HI R7, RZ, 0x6, R96 ;  /* 0x00000006ff077819 */ /* 0x000fe20000011460 */
[----:B------:R-:W-:Y:S01]  /*07f0*/  IMAD R90, R90, 0x8, R63 ;  /* 0x000000085a5a7824 */ /* 0x000fe200078e023f */
[----:B------:R-:W-:Y:S02]  /*0800*/  LOP3.LUT R10, R9, 0x120, R6, 0x78, !PT ;  /* 0x00000120090a7812 */ /* 0x000fe400078e7806 */
[----:B------:R-:W-:-:S02]  /*0810*/  CS2R R62, SRZ ;  /* 0x00000000003e7805 */ /* 0x000fc4000001ff00 */
[----:B------:R-:W-:Y:S02]  /*0820*/  ISETP.GT.U32.AND P0, PT, R19, R26, PT ;  /* 0x0000001a1300720c */ /* 0x000fe40003f04070 */
[----:B------:R-:W-:Y:S02]  /*0830*/  LOP3.LUT R14, R13, 0x120, R6, 0x78, !PT ;  /* 0x000001200d0e7812 */ /* 0x000fe400078e7806 */
[----:B------:R-:W-:Y:S02]  /*0840*/  LOP3.LUT R11, R18, 0x48, R5, 0xf8, !PT ;  /* 0x00000048120b7812 */ /* 0x000fe400078ef805 */
[----:B------:R-:W-:Y:S02]  /*0850*/  LOP3.LUT R6, R17, 0x1800, RZ, 0xc0, !PT ;  /* 0x0000180011067812 */ /* 0x000fe400078ec0ff */
[----:B------:R-:W-:Y:S01]  /*0860*/  SGXT R5, R7, 0x1 ;  /* 0x000000010705781a */ /* 0x000fe20000000200 */
[----:B------:R-:W-:Y:S01]  /*0870*/  IMAD.SHL.U32 R7, R4, 0x200, RZ ;  /* 0x0000020004077824 */ /* 0x000fe200078e00ff */
[----:B------:R-:W-:Y:S01]  /*0880*/  LOP3.LUT R9, R96, 0x40, RZ, 0xc0, !PT ;  /* 0x0000004060097812 */ /* 0x000fe200078ec0ff */
[----:B------:R-:W-:Y:S01]  /*0890*/  IMAD.IADD R3, R15, 0x1, R6 ;  /* 0x000000010f037824 */ /* 0x000fe200078e0206 */
[----:B------:R-:W-:Y:S01]  /*08a0*/  LOP3.LUT R18, R5, 0x120, RZ, 0xc0, !PT ;  /* 0x0000012005127812 */ /* 0x000fe200078ec0ff */
[----:B------:R-:W-:Y:S01]  /*08b0*/  @!P0 IMAD.IADD R26, R26, 0x1, -R19 ;  /* 0x000000011a1a8824 */ /* 0x000fe200078e0a13 */
[--C-:B------:R-:W-:Y:S01]  /*08c0*/  LOP3.LUT R4, R7, 0x400, R0.reuse, 0xfe, !PT ;  /* 0x0000040007047812 */ /* 0x100fe200078efe00 */
[----:B------:R-:W-:Y:S01]  /*08d0*/  IMAD.SHL.U32 R13, R9, 0x8, RZ ;  /* 0x00000008090d7824 */ /* 0x000fe200078e00ff */
[----:B------:R-:W-:-:S02]  /*08e0*/  LOP3.LUT R5, R7, 0x800, R0, 0xfe, !PT ;  /* 0x0000080007057812 */ /* 0x000fc400078efe00 */
[C---:B------:R-:W-:Y:S02]  /*08f0*/  LOP3.LUT R6, R7.reuse, 0xc00, R0, 0xfe, !PT ;  /* 0x00000c0007067812 */ /* 0x040fe400078efe00 */
[----:B------:R-:W-:Y:S02]  /*0900*/  LOP3.LUT R17, R7, 0x38, R8, 0xf8, !PT ;  /* 0x0000003807117812 */ /* 0x000fe400078ef808 */
[-CC-:B------:R-:W-:Y:S02]  /*0910*/  LOP3.LUT R4, R4, R11.reuse, R18.reuse, 0x1e, !PT ;  /* 0x0000000b04047212 */ /* 0x180fe400078e1e12 */
[-CC-:B------:R-:W-:Y:S02]  /*0920*/  LOP3.LUT R5, R5, R11.reuse, R18.reuse, 0x1e, !PT ;  /* 0x0000000b05057212 */ /* 0x180fe400078e1e12 */
[-C--:B------:R-:W-:Y:S02]  /*0930*/  LOP3.LUT R6, R6, R11.reuse, R18, 0x1e, !PT ;  /* 0x0000000b06067212 */ /* 0x080fe400078e1e12 */
[----:B------:R-:W-:-:S02]  /*0940*/  LOP3.LUT R7, R18, R11, R17, 0x96, !PT ;  /* 0x0000000b12077212 */ /* 0x000fc400078e9611 */
[----:B------:R-:W-:Y:S02]  /*0950*/  LOP3.LUT R18, R11, R18, RZ, 0xfc, !PT ;  /* 0x000000120b127212 */ /* 0x000fe400078efcff */
[----:B------:R-:W-:Y:S02]  /*0960*/  ISETP.GT.AND P0, PT, R98, 0x3f, PT ;  /* 0x0000003f6200780c */ /* 0x000fe40003f04270 */
[-C--:B------:R-:W-:Y:S02]  /*0970*/  LOP3.LUT R9, R10, R13.reuse, RZ, 0xfc, !PT ;  /* 0x0000000d0a097212 */ /* 0x080fe400078efcff */
[-C--:B------:R-:W-:Y:S02]  /*0980*/  LOP3.LUT R10, R12, R13.reuse, RZ, 0xfc, !PT ;  /* 0x0000000d0c0a7212 */ /* 0x080fe400078efcff */
[----:B------:R-:W-:Y:S02]  /*0990*/  LOP3.LUT R8, R13, 0x1f8, R8, 0xf8, !PT ;  /* 0x000001f80d087812 */ /* 0x000fe400078ef808 */
[----:B------:R-:W-:-:S02]  /*09a0*/  LOP3.LUT R11, R14, R13, RZ, 0xfc, !PT ;  /* 0x0000000d0e0b7212 */ /* 0x000fc400078efcff */
[----:B------:R-:W-:Y:S02]  /*09b0*/  LOP3.LUT R12, R16, R13, RZ, 0xfc, !PT ;  /* 0x0000000d100c7212 */ /* 0x000fe400078efcff */
[C-C-:B------:R-:W-:Y:S02]  /*09c0*/  LOP3.LUT R13, R18.reuse, 0x200, R17.reuse, 0x1e, !PT ;  /* 0x00000200120d7812 */ /* 0x140fe400078e1e11 */
[C-C-:B------:R-:W-:Y:S02]  /*09d0*/  LOP3.LUT R14, R18.reuse, 0x600, R17.reuse, 0x1e, !PT ;  /* 0x00000600120e7812 */ /* 0x140fe400078e1e11 */
[C-C-:B------:R-:W-:Y:S02]  /*09e0*/  LOP3.LUT R15, R18.reuse, 0xa00, R17.reuse, 0x1e, !PT ;  /* 0x00000a00120f7812 */ /* 0x140fe400078e1e11 */
[----:B------:R-:W-:Y:S02]  /*09f0*/  LOP3.LUT R16, R18, 0xe00, R17, 0x1e, !PT ;  /* 0x00000e0012107812 */ /* 0x000fe400078e1e11 */
[----:B------:R-:W-:-:S02]  /*0a00*/  SEL R27, RZ, 0x10, !P0 ;  /* 0x00000010ff1b7807 */ /* 0x000fc40004000000 */
[----:B------:R-:W-:Y:S02]  /*0a10*/  SHF.R.U32.HI R18, RZ, 0x4, R96 ;  /* 0x00000004ff127819 */ /* 0x000fe40000011660 */
[----:B------:R-:W-:Y:S02]  /*0a20*/  SEL R22, R27, RZ, !P2 ;  /* 0x000000ff1b167207 */ /* 0x000fe40005000000 */
[----:B------:R-:W-:Y:S02]  /*0a30*/  SGXT.U32 R18, R18, 0x3 ;  /* 0x000000031212781a */ /* 0x000fe40000000000 */
[----:B------:R-:W-:Y:S02]  /*0a40*/  ISETP.GT.U32.AND P1, PT, R19, R26, PT ;  /* 0x0000001a1300720c */ /* 0x000fe40003f24070 */
[----:B------:R-:W-:Y:S02]  /*0a50*/  ISETP.NE.U32.AND P5, PT, R22, RZ, PT ;  /* 0x000000ff1600720c */ /* 0x000fe40003fa5070 */
[----:B------:R-:W-:-:S02]  /*0a60*/  ISETP.GE.AND P6, PT, R18, R101, PT ;  /* 0x000000651200720c */ /* 0x000fc40003fc6270 */
[----:B------:R-:W-:Y:S02]  /*0a70*/  LOP3.LUT R22, R18, 0x20, RZ, 0xfc, !PT ;  /* 0x0000002012167812 */ /* 0x000fe400078efcff */
[----:B------:R-:W-:Y:S02]  /*0a80*/  SEL R31, R27, RZ, !P6 ;  /* 0x000000ff1b1f7207 */ /* 0x000fe40007000000 */
[----:B------:R-:W-:Y:S02]  /*0a90*/  ISETP.GE.AND P6, PT, R22, R101, PT ;  /* 0x000000651600720c */ /* 0x000fe40003fc6270 */
[----:B------:R-:W-:Y:S01]  /*0aa0*/  ISETP.NE.AND P0, PT, R35, RZ, PT ;  /* 0x000000ff2300720c */ /* 0x000fe20003f05270 */
[----:B------:R-:W-:Y:S01]  /*0ab0*/  @!P1 IMAD.IADD R26, R26, 0x1, -R19 ;  /* 0x000000011a1a9824 */ /* 0x000fe200078e0a13 */
[----:B------:R-:W-:Y:S02]  /*0ac0*/  SEL R37, R27, RZ, !P6 ;  /* 0x000000ff1b257207 */ /* 0x000fe40007000000 */
[----:B------:R-:W-:-:S02]  /*0ad0*/  ISETP.GE.AND P6, PT, R2, RZ, PT ;  /* 0x000000ff0200720c */ /* 0x000fc40003fc6270 */
[C---:B------:R-:W-:Y:S02]  /*0ae0*/  LOP3.LUT R19, R18.reuse, 0x8, RZ, 0xfc, !PT ;  /* 0x0000000812137812 */ /* 0x040fe400078efcff */
[----:B------:R-:W-:Y:S02]  /*0af0*/  LOP3.LUT R20, R18, 0x10, RZ, 0xfc, !PT ;  /* 0x0000001012147812 */ /* 0x000fe400078efcff */
[-C--:B------:R-:W-:Y:S02]  /*0b00*/  ISETP.GE.AND P4, PT, R19, R101.reuse, PT ;  /* 0x000000651300720c */ /* 0x080fe40003f86270 */
[----:B------:R-:W-:Y:S02]  /*0b10*/  ISETP.GE.AND P1, PT, R20, R101, PT ;  /* 0x000000651400720c */ /* 0x000fe40003f26270 */
[C---:B------:R-:W-:Y:S02]  /*0b20*/  LOP3.LUT R23, R18.reuse, 0x28, RZ, 0xfc, !PT ;  /* 0x0000002812177812 */ /* 0x040fe400078efcff */
[C---:B------:R-:W-:Y:S01]  /*0b30*/  LOP3.LUT R88, R18.reuse, 0x30, RZ, 0xfc, !PT ;  /* 0x0000003012587812 */ /* 0x040fe200078efcff */
[----:B------:R-:W-:Y:S01]  /*0b40*/  @!P6 IMAD.MOV R26, RZ, RZ, -R26 ;  /* 0x000000ffff1ae224 */ /* 0x000fe200078e0a1a */
[----:B------:R-:W-:-:S02]  /*0b50*/  LOP3.LUT R21, R18, 0x18, RZ, 0xfc, !PT ;  /* 0x0000001812157812 */ /* 0x000fc400078efcff */
[----:B------:R-:W-:Y:S02]  /*0b60*/  LEA.HI R17, R96, 0x38, RZ, 0x1c ;  /* 0x0000003860117811 */ /* 0x000fe400078fe0ff */
[C---:B------:R-:W-:Y:S02]  /*0b70*/  SEL R33, R27.reuse, RZ, !P4 ;  /* 0x000000ff1b217207 */ /* 0x040fe40006000000 */
[----:B------:R-:W-:Y:S02]  /*0b80*/  SEL R34, R27, RZ, !P1 ;  /* 0x000000ff1b227207 */ /* 0x000fe40004800000 */
[-C--:B------:R-:W-:Y:S02]  /*0b90*/  ISETP.GE.AND P4, PT, R23, R101.reuse, PT ;  /* 0x000000651700720c */ /* 0x080fe40003f86270 */
[-C--:B------:R-:W-:Y:S02]  /*0ba0*/  ISETP.GE.AND P1, PT, R88, R101.reuse, PT ;  /* 0x000000655800720c */ /* 0x080fe40003f26270 */
[----:B------:R-:W-:-:S02]  /*0bb0*/  ISETP.GE.AND P2, PT, R21, R101, PT ;  /* 0x000000651500720c */ /* 0x000fc40003f46270 */
[----:B------:R-:W-:Y:S02]  /*0bc0*/  LEA R65, R9, UR5, 0x1 ;  /* 0x0000000509417c11 */ /* 0x000fe4000f8e08ff */
[----:B------:R-:W-:Y:S02]  /*0bd0*/  ISETP.GE.AND P3, PT, R17, R101, PT ;  /* 0x000000651100720c */ /* 0x000fe40003f66270 */
[----:B------:R-:W-:Y:S01]  /*0be0*/  LEA R67, R10, UR5, 0x1 ;  /* 0x000000050a437c11 */ /* 0x000fe2000f8e08ff */
[----:B------:R-:W-:Y:S01]  /*0bf0*/  @!PT LDS RZ, [RZ] ;  /* 0x00000000fffff984 */ /* 0x000fe20000000800 */
[----:B------:R-:W-:Y:S01]  /*0c00*/  @!PT LDS RZ, [RZ] ;  /* 0x00000000fffff984 */ /* 0x000fe20000000800 */
[----:B------:R-:W-:Y:S01]  /*0c10*/  @!PT LDS RZ, [RZ] ;  /* 0x00000000fffff984 */ /* 0x000fe20000000800 */
[----:B------:R-:W-:Y:S01]  /*0c20*/  LDGSTS.E.BYPASS.128 [R65+0x10000], desc[UR14][R24.64], P5 ;  /* 0x1000000018417fae */ /* 0x000fe2000a901c4e */
[----:B------:R-:W-:Y:S02]  /*0c30*/  @!P0 LOP3.LUT R26, RZ, R35, RZ, 0x33, !PT ;  /* 0x00000023ff1a8212 */ /* 0x000fe400078e33ff */
[----:B------:R-:W-:Y:S01]  /*0c40*/  LEA R69, R11, UR5, 0x1 ;  /* 0x000000050b457c11 */ /* 0x000fe2000f8e08ff */
[----:B------:R-:W-:Y:S01]  /*0c50*/  LDGSTS.E.BYPASS.128 [R67+0x10000], desc[UR14][R24.64], P5 ;  /* 0x1000000018437fae */ /* 0x000fe2000a901c4e */
[C---:B------:R-:W-:Y:S01]  /*0c60*/  SEL R41, R27.reuse, RZ, !P4 ;  /* 0x000000ff1b297207 */ /* 0x040fe20006000000 */
[-CC-:B------:R-:W-:Y:S01]  /*0c70*/  IMAD R91, R18, R54.reuse, R26.reuse ;  /* 0x00000036125b7224 */ /* 0x180fe200078e021a */
[C---:B------:R-:W-:Y:S01]  /*0c80*/  SEL R42, R27.reuse, RZ, !P1 ;  /* 0x000000ff1b2a7207 */ /* 0x040fe20004800000 */
[----:B------:R-:W-:Y:S01]  /*0c90*/  LDGSTS.E.BYPASS.128 [R69+0x10000], desc[UR14][R24.64], P5 ;  /* 0x1000000018457fae */ /* 0x000fe2000a901c4e */
[----:B------:R-:W-:Y:S01]  /*0ca0*/  LEA R71, R12, UR5, 0x1 ;  /* 0x000000050c477c11 */ /* 0x000fe2000f8e08ff */
[----:B------:R-:W-:Y:S01]  /*0cb0*/  IMAD R97, R54, 0x8, R91 ;  /* 0x0000000836617824 */ /* 0x000fe200078e025b */
[----:B------:R-:W-:Y:S01]  /*0cc0*/  SEL R36, R27, RZ, !P2 ;  /* 0x000000ff1b247207 */ /* 0x000fe20005000000 */
[----:B------:R-:W-:Y:S01]  /*0cd0*/  IMAD R103, R17, R54, R26 ;  /* 0x0000003611677224 */ /* 0x000fe200078e021a */
[-C--:B------:R-:W-:Y:S01]  /*0ce0*/  ISETP.GE.AND P4, PT, R0, R29.reuse, PT ;  /* 0x0000001d0000720c */ /* 0x080fe20003f86270 */
[----:B------:R-:W-:Y:S01]  /*0cf0*/  LDGSTS.E.BYPASS.128 [R71+0x10000], desc[UR14][R24.64], P5 ;  /* 0x1000000018477fae */ /* 0x000fe2000a901c4e */
[-C--:B------:R-:W-:Y:S01]  /*0d00*/  ISETP.GE.AND P1, PT, R18, R29.reuse, PT ;  /* 0x0000001d1200720c */ /* 0x080fe20003f26270 */
[C---:B------:R-:W-:Y:S01]  /*0d10*/  IMAD R99, R54.reuse, 0x8, R97 ;  /* 0x0000000836637824 */ /* 0x040fe200078e0261 */
[----:B------:R-:W-:Y:S01]  /*0d20*/  SEL R27, R27, RZ, !P3 ;  /* 0x000000ff1b1b7207 */ /* 0x000fe20005800000 */
[----:B------:R-:W0:Y:S01]  /*0d30*/  LDGDEPBAR ;  /* 0x00000000000079af */ /* 0x000e220000000000 */
[----:B------:R-:W-:Y:S01]  /*0d40*/  ISETP.GE.AND P3, PT, R19, R29, PT ;  /* 0x0000001d1300720c */ /* 0x000fe20003f66270 */
[----:B------:R-:W-:Y:S01]  /*0d50*/  IMAD R111, R54, 0x8, R99 ;  /* 0x00000008366f7824 */ /* 0x000fe200078e0263 */
[----:B------:R-:W-:-:S02]  /*0d60*/  SEL R28, RZ, 0x10, P4 ;  /* 0x00000010ff1c7807 */ /* 0x000fc40002000000 */
[----:B------:R-:W-:Y:S01]  /*0d70*/  SEL R30, RZ, 0x10, P1 ;  /* 0x00000010ff1e7807 */ /* 0x000fe20000800000 */
[----:B------:R-:W-:Y:S01]  /*0d80*/  IMAD R109, R54, 0x8, R111 ;  /* 0x00000008366d7824 */ /* 0x000fe200078e026f */
[-C--:B------:R-:W-:Y:S02]  /*0d90*/  ISETP.GE.AND P2, PT, R17, R29.reuse, PT ;  /* 0x0000001d1100720c */ /* 0x080fe40003f46270 */
[-C--:B------:R-:W-:Y:S01]  /*0da0*/  ISETP.GE.AND P6, PT, R20, R29.reuse, PT ;  /* 0x0000001d1400720c */ /* 0x080fe20003fc6270 */
[----:B------:R-:W-:Y:S01]  /*0db0*/  IMAD R107, R54, 0x8, R109 ;  /* 0x00000008366b7824 */ /* 0x000fe200078e026d */
[-C--:B------:R-:W-:Y:S02]  /*0dc0*/  ISETP.GE.AND P5, PT, R21, R29.reuse, PT ;  /* 0x0000001d1500720c */ /* 0x080fe40003fa6270 */
[-C--:B------:R-:W-:Y:S01]  /*0dd0*/  ISETP.GE.AND P0, PT, R22, R29.reuse, PT ;  /* 0x0000001d1600720c */ /* 0x080fe20003f06270 */
[----:B------:R-:W-:Y:S01]  /*0de0*/  IMAD R105, R54, 0x8, R107 ;  /* 0x0000000836697824 */ /* 0x000fe200078e026b */
[----:B------:R-:W-:-:S02]  /*0df0*/  ISETP.GE.AND P4, PT, R23, R29, PT ;  /* 0x0000001d1700720c */ /* 0x000fc40003f86270 */
[----:B------:R-:W-:Y:S02]  /*0e00*/  ISETP.GE.AND P1, PT, R88, R29, PT ;  /* 0x0000001d5800720c */ /* 0x000fe40003f26270 */
[----:B------:R-:W-:Y:S02]  /*0e10*/  SEL R29, RZ, 0x10, P3 ;  /* 0x00000010ff1d7807 */ /* 0x000fe40001800000 */
[----:B------:R-:W-:Y:S02]  /*0e20*/  ISETP.NE.U32.AND P3, PT, R31, RZ, PT ;  /* 0x000000ff1f00720c */ /* 0x000fe40003f65070 */
[----:B------:R-:W-:Y:S02]  /*0e30*/  SEL R32, RZ, 0x10, P5 ;  /* 0x00000010ff207807 */ /* 0x000fe40002800000 */
[----:B------:R-:W-:Y:S02]  /*0e40*/  SEL R38, RZ, 0x10, P4 ;  /* 0x00000010ff267807 */ /* 0x000fe40002000000 */
[----:B------:R-:W-:-:S02]  /*0e50*/  ISETP.NE.U32.AND P5, PT, R33, RZ, PT ;  /* 0x000000ff2100720c */ /* 0x000fc40003fa5070 */
[----:B------:R-:W-:Y:S02]  /*0e60*/  ISETP.GT.AND P4, PT, R98, 0x7f, PT ;  /* 0x0000007f6200780c */ /* 0x000fe40003f84270 */
[----:B------:R-:W-:Y:S02]  /*0e70*/  SEL R33, RZ, 0x10, P0 ;  /* 0x00000010ff217807 */ /* 0x000fe40000000000 */
[----:B------:R-:W-:Y:S02]  /*0e80*/  SEL R31, RZ, 0x10, P6 ;  /* 0x00000010ff1f7807 */ /* 0x000fe40003000000 */
[----:B------:R-:W-:Y:S02]  /*0e90*/  ISETP.NE.U32.AND P0, PT, R34, RZ, PT ;  /* 0x000000ff2200720c */ /* 0x000fe40003f05070 */
[----:B------:R-:W-:Y:S02]  /*0ea0*/  SEL R39, RZ, 0x10, P1 ;  /* 0x00000010ff277807 */ /* 0x000fe40000800000 */
[----:B------:R-:W-:-:S02]  /*0eb0*/  ISETP.NE.U32.AND P6, PT, R27, RZ, PT ;  /* 0x000000ff1b00720c */ /* 0x000fc40003fc5070 */
[----:B------:R-:W-:Y:S02]  /*0ec0*/  ISETP.NE.U32.AND P1, PT, R36, RZ, PT ;  /* 0x000000ff2400720c */ /* 0x000fe40003f25070 */
[----:B------:R-:W-:Y:S02]  /*0ed0*/  SEL R40, RZ, 0x10, P2 ;  /* 0x00000010ff287807 */ /* 0x000fe40001000000 */
[----:B------:R-:W-:Y:S02]  /*0ee0*/  ISETP.NE.U32.AND P2, PT, R37, RZ, PT ;  /* 0x000000ff2500720c */ /* 0x000fe40003f45070 */
[----:B------:R-:W-:Y:S02]  /*0ef0*/  SEL R27, R28, RZ, P4 ;  /* 0x000000ff1c1b7207 */ /* 0x000fe40002000000 */
[----:B------:R-:W-:Y:S01]  /*0f00*/  SEL R36, R29, RZ, P4 ;  /* 0x000000ff1d247207 */ /* 0x000fe20002000000 */
[----:B-1----:R-:W-:Y:S01]  /*0f10*/  IMAD.WIDE R28, R91, 0x2, R92 ;  /* 0x000000025b1c7825 */ /* 0x002fe200078e025c */
[----:B------:R-:W-:-:S02]  /*0f20*/  LEA R57, R7, UR5, 0x1 ;  /* 0x0000000507397c11 */ /* 0x000fc4000f8e08ff */
[----:B------:R-:W-:Y:S02]  /*0f30*/  SEL R34, R30, RZ, P4 ;  /* 0x000000ff1e227207 */ /* 0x000fe40002000000 */
[----:B------:R-:W-:Y:S01]  /*0f40*/  SEL R37, R31, RZ, P4 ;  /* 0x000000ff1f257207 */ /* 0x000fe20002000000 */
[--C-:B------:R-:W-:Y:S01]  /*0f50*/  IMAD.WIDE R30, R97, 0x2, R92.reuse ;  /* 0x00000002611e7825 */ /* 0x100fe200078e025c */
[----:B------:R-:W-:Y:S01]  /*0f60*/  SEL R44, R32, RZ, P4 ;  /* 0x000000ff202c7207 */ /* 0x000fe20002000000 */
[----:B------:R1:W-:Y:S01]  /*0f70*/  LDGSTS.E.BYPASS.128 [R57], desc[UR14][R28.64], P3 ;  /* 0x000000001c397fae */ /* 0x0003e20009901c4e */
[----:B------:R-:W-:Y:S01]  /*0f80*/  SEL R46, R33, RZ, P4 ;  /* 0x000000ff212e7207 */ /* 0x000fe20002000000 */
[--C-:B------:R-:W-:Y:S01]  /*0f90*/  IMAD.WIDE R32, R99, 0x2, R92.reuse ;  /* 0x0000000263207825 */ /* 0x100fe200078e025c */
[----:B------:R-:W-:Y:S02]  /*0fa0*/  SEL R48, R38, RZ, P4 ;  /* 0x000000ff26307207 */ /* 0x000fe40002000000 */
[----:B------:R-:W-:Y:S01]  /*0fb0*/  SEL R50, R39, RZ, P4 ;  /* 0x000000ff27327207 */ /* 0x000fe20002000000 */
[----:B------:R-:W-:Y:S01]  /*0fc0*/  IMAD.WIDE R38, R105, 0x2, R92 ;  /* 0x0000000269267825 */ /* 0x000fe200078e025c */
[----:B------:R-:W-:-:S02]  /*0fd0*/  SEL R52, R40, RZ, P4 ;  /* 0x000000ff28347207 */ /* 0x000fc40002000000 */
[----:B------:R-:W-:Y:S02]  /*0fe0*/  LEA R55, R13, UR5, 0x1 ;  /* 0x000000050d377c11 */ /* 0x000fe4000f8e08ff */
[----:B------:R-:W-:Y:S01]  /*0ff0*/  ISETP.NE.U32.AND P4, PT, R41, RZ, PT ;  /* 0x000000ff2900720c */ /* 0x000fe20003f85070 */
[--C-:B------:R-:W-:Y:S01]  /*1000*/  IMAD.WIDE R40, R111, 0x2, R92.reuse ;  /* 0x000000026f287825 */ /* 0x100fe200078e025c */
[----:B------:R-:W-:Y:S01]  /*1010*/  LEA R59, R4, UR5, 0x1 ;  /* 0x00000005043b7c11 */ /* 0x000fe2000f8e08ff */
[----:B------:R2:W-:Y:S01]  /*1020*/  LDGSTS.E.BYPASS.128 [R55], desc[UR14][R30.64], P5 ;  /* 0x000000001e377fae */ /* 0x0005e2000a901c4e */
[----:B------:R-:W-:Y:S01]  /*1030*/  ISETP.NE.U32.AND P3, PT, R42, RZ, PT ;  /* 0x000000ff2a00720c */ /* 0x000fe20003f65070 */
[----:B------:R-:W-:Y:S01]  /*1040*/  IMAD.WIDE R42, R109, 0x2, R92 ;  /* 0x000000026d2a7825 */ /* 0x000fe200078e025c */
[----:B------:R-:W-:Y:S01]  /*1050*/  LEA R47, R14, UR5, 0x1 ;  /* 0x000000050e2f7c11 */ /* 0x000fe2000f8e08ff */
[----:B------:R3:W-:Y:S01]  /*1060*/  LDGSTS.E.BYPASS.128 [R59], desc[UR14][R32.64], P0 ;  /* 0x00000000203b7fae */ /* 0x0007e20008101c4e */
[----:B------:R-:W-:Y:S01]  /*1070*/  LEA R45, R5, UR5, 0x1 ;  /* 0x00000005052d7c11 */ /* 0x000fe2000f8e08ff */
[----:B-1----:R-:W-:Y:S01]  /*1080*/  IMAD.WIDE R28, R89, 0x2, R28 ;  /* 0x00000002591c7825 */ /* 0x002fe200078e021c */
[----:B------:R-:W-:Y:S01]  /*1090*/  LEA R51, R15, UR5, 0x1 ;  /* 0x000000050f337c11 */ /* 0x000fe2000f8e08ff */
[----:B------:R1:W-:Y:S01]  /*10a0*/  LDGSTS.E.BYPASS.128 [R47], desc[UR14][R40.64], P1 ;  /* 0x00000000282f7fae */ /* 0x0003e20008901c4e */
[----:B------:R-:W-:-:S02]  /*10b0*/  ISETP.NE.U32.AND P1, PT, R36, RZ, PT ;  /* 0x000000ff2400720c */ /* 0x000fc40003f25070 */
[----:B------:R-:W-:Y:S01]  /*10c0*/  ISETP.NE.U32.AND P5, PT, R27, RZ, PT ;  /* 0x000000ff1b00720c */ /* 0x000fe20003fa5070 */
[----:B------:R4:W-:Y:S01]  /*10d0*/  LDGSTS.E.BYPASS.128 [R45], desc[UR14][R42.64], P2 ;  /* 0x000000002a2d7fae */ /* 0x0009e20009101c4e */
[----:B------:R-:W-:Y:S01]  /*10e0*/  ISETP.NE.U32.AND P2, PT, R37, RZ, PT ;  /* 0x000000ff2500720c */ /* 0x000fe20003f45070 */
[--C-:B------:R-:W-:Y:S01]  /*10f0*/  IMAD.WIDE R36, R107, 0x2, R92.reuse ;  /* 0x000000026b247825 */ /* 0x100fe200078e025c */
[----:B------:R-:W-:Y:S02]  /*1100*/  LEA R49, R6, UR5, 0x1 ;  /* 0x0000000506317c11 */ /* 0x000fe4000f8e08ff */
[----:B------:R-:W-:Y:S01]  /*1110*/  LEA R53, R16, UR5, 0x1 ;  /* 0x0000000510357c11 */ /* 0x000fe2000f8e08ff */
[----:B------:R-:W-:Y:S01]  /*1120*/  IMAD.WIDE R26, R103, 0x2, R92 ;  /* 0x00000002671a7825 */ /* 0x000fe200078e025c */
[----:B------:R5:W-:Y:S01]  /*1130*/  LDGSTS.E.BYPASS.128 [R51], desc[UR14][R36.64], P4 ;  /* 0x0000000024337fae */ /* 0x000be2000a101c4e */
[----:B------:R-:W-:Y:S02]  /*1140*/  ISETP.NE.U32.AND P0, PT, R34, RZ, PT ;  /* 0x000000ff2200720c */ /* 0x000fe40003f05070 */
[----:B------:R-:W-:Y:S01]  /*1150*/  ISETP.GE.AND P4, PT, R0, R61, PT ;  /* 0x0000003d0000720c */ /* 0x000fe20003f86270 */
[----:B------:R4:W-:Y:S01]  /*1160*/  LDGSTS.E.BYPASS.128 [R49], desc[UR14][R38.64], P3 ;  /* 0x0000000026317fae */ /* 0x0009e20009901c4e */
[----:B--2---:R-:W-:Y:S01]  /*1170*/  IMAD.WIDE R30, R89, 0x2, R30 ;  /* 0x00000002591e7825 */ /* 0x004fe200078e021e */
[----:B------:R-:W-:-:S02]  /*1180*/  ISETP.NE.U32.AND P3, PT, R44, RZ, PT ;  /* 0x000000ff2c00720c */ /* 0x000fc40003f65070 */
[----:B------:R2:W-:Y:S01]  /*1190*/  LDGSTS.E.BYPASS.128 [R53], desc[UR14][R26.64], P6 ;  /* 0x000000001a357fae */ /* 0x0005e2000b101c4e */
[----:B------:R-:W-:Y:S01]  /*11a0*/  SEL R34, RZ, 0x10, P4 ;  /* 0x00000010ff227807 */ /* 0x000fe20002000000 */
[C---:B---3--:R-:W-:Y:S01]  /*11b0*/  IMAD.WIDE R32, R89.reuse, 0x2, R32 ;  /* 0x0000000259207825 */ /* 0x048fe200078e0220 */
[----:B------:R-:W-:Y:S01]  /*11c0*/  ISETP.NE.U32.AND P4, PT, R46, RZ, PT ;  /* 0x000000ff2e00720c */ /* 0x000fe20003f85070 */
[----:B------:R-:W0:Y:S01]  /*11d0*/  LDGDEPBAR ;  /* 0x00000000000079af */ /* 0x000e220000000000 */
[----:B------:R-:W-:Y:S01]  /*11e0*/  BAR.SYNC.DEFER_BLOCKING 0x0 ;  /* 0x0000000000007b1d */ /* 0x000fe20000010000 */
[----:B------:R-:W-:Y:S01]  /*11f0*/  ISETP.NE.U32.AND P6, PT, R48, RZ, PT ;  /* 0x000000ff3000720c */ /* 0x000fe20003fc5070 */
[----:B-1----:R-:W-:-:S04]  /*1200*/  IMAD.WIDE R40, R89, 0x2, R40 ;  /* 0x0000000259287825 */ /* 0x002fc800078e0228 */
[----:B----4-:R-:W-:-:S04]  /*1210*/  IMAD.WIDE R42, R89, 0x2, R42 ;  /* 0x00000002592a7825 */ /* 0x010fc800078e022a */
[----:B-----5:R-:W-:-:S04]  /*1220*/  IMAD.WIDE R36, R89, 0x2, R36 ;  /* 0x0000000259247825 */ /* 0x020fc800078e0224 */
[----:B------:R-:W-:-:S04]  /*1230*/  IMAD.WIDE R38, R89, 0x2, R38 ;  /* 0x0000000259267825 */ /* 0x000fc800078e0226 */
[----:B--2---:R-:W-:Y:S01]  /*1240*/  IMAD.WIDE R26, R89, 0x2, R26 ;  /* 0x00000002591a7825 */ /* 0x004fe200078e021a */
[----:B------:R-:W-:Y:S01]  /*1250*/  @!PT LDS RZ, [RZ] ;  /* 0x00000000fffff984 */ /* 0x000fe20000000800 */
[----:B------:R-:W-:Y:S01]  /*1260*/  @!PT LDS RZ, [RZ] ;  /* 0x00000000fffff984 */ /* 0x000fe20000000800 */
[----:B------:R-:W-:Y:S01]  /*1270*/  @!PT LDS RZ, [RZ] ;  /* 0x00000000fffff984 */ /* 0x000fe20000000800 */
[----:B------:R-:W-:Y:S04]  /*1280*/  LDGSTS.E.BYPASS.128 [R65+0x12000], desc[UR14][R24.64+0x80], P5 ;  /* 0x1200008018417fae */ /* 0x000fe8000a901c4e */
[----:B------:R-:W-:Y:S04]  /*1290*/  LDGSTS.E.BYPASS.128 [R67+0x12000], desc[UR14][R24.64+0x80], P5 ;  /* 0x1200008018437fae */ /* 0x000fe8000a901c4e */
[----:B------:R-:W-:Y:S04]  /*12a0*/  LDGSTS.E.BYPASS.128 [R69+0x12000], desc[UR14][R24.64+0x80], P5 ;  /* 0x1200008018457fae */ /* 0x000fe8000a901c4e */
[----:B------:R-:W-:Y:S01]  /*12b0*/  LDGSTS.E.BYPASS.128 [R71+0x12000], desc[UR14][R24.64+0x80], P5 ;  /* 0x1200008018477fae */ /* 0x000fe2000a901c4e */
[----:B------:R-:W-:-:S03]  /*12c0*/  ISETP.GT.AND P5, PT, R98, 0xbf, PT ;  /* 0x000000bf6200780c */ /* 0x000fc60003fa4270 */
[----:B------:R-:W0:Y:S01]  /*12d0*/  LDGDEPBAR ;  /* 0x00000000000079af */ /* 0x000e220000000000 */
[----:B------:R-:W-:-:S03]  /*12e0*/  SEL R34, R34, RZ, P5 ;  /* 0x000000ff22227207 */ /* 0x000fc60002800000 */
[----:B------:R1:W-:Y:S01]  /*12f0*/  LDGSTS.E.BYPASS.128 [R57+0x4000], desc[UR14][R28.64], P0 ;  /* 0x040000001c397fae */ /* 0x0003e20008101c4e */
[----:B------:R-:W-:-:S03]  /*1300*/  ISETP.NE.U32.AND P0, PT, R50, RZ, PT ;  /* 0x000000ff3200720c */ /* 0x000fc60003f05070 */
[----:B------:R2:W-:Y:S01]  /*1310*/  LDGSTS.E.BYPASS.128 [R55+0x4000], desc[UR14][R30.64], P1 ;  /* 0x040000001e377fae */ /* 0x0005e20008901c4e */
[----:B------:R-:W-:-:S03]  /*1320*/  ISETP.NE.U32.AND P1, PT, R52, RZ, PT ;  /* 0x000000ff3400720c */ /* 0x000fc60003f25070 */
[----:B------:R3:W-:Y:S01]  /*1330*/  LDGSTS.E.BYPASS.128 [R59+0x4000], desc[UR14][R32.64], P2 ;  /* 0x04000000203b7fae */ /* 0x0007e20009101c4e */
[----:B------:R-:W-:-:S03]  /*1340*/  ISETP.NE.U32.AND P2, PT, R34, RZ, PT ;  /* 0x000000ff2200720c */ /* 0x000fc60003f45070 */
[----:B------:R4:W-:Y:S01]  /*1350*/  LDGSTS.E.BYPASS.128 [R47+0x4000], desc[UR14][R40.64], P3 ;  /* 0x04000000282f7fae */ /* 0x0009e20009901c4e */
[-C--:B------:R-:W-:Y:S01]  /*1360*/  ISETP.GE.AND P3, PT, R88, R61.reuse, PT ;  /* 0x0000003d5800720c */ /* 0x080fe20003f66270 */
[----:B-1----:R-:W-:Y:S02]  /*1370*/  IMAD.WIDE R28, R89, 0x2, R28 ;  /* 0x00000002591c7825 */ /* 0x002fe400078e021c */
[----:B------:R1:W-:Y:S01]  /*1380*/  LDGSTS.E.BYPASS.128 [R45+0x4000], desc[UR14][R42.64], P4 ;  /* 0x040000002a2d7fae */ /* 0x0003e2000a101c4e */
[-C--:B------:R-:W-:Y:S01]  /*1390*/  ISETP.GE.AND P4, PT, R17, R61.reuse, PT ;  /* 0x0000003d1100720c */ /* 0x080fe20003f86270 */
[C---:B--2---:R-:W-:Y:S02]  /*13a0*/  IMAD.WIDE R30, R89.reuse, 0x2, R30 ;  /* 0x00000002591e7825 */ /* 0x044fe400078e021e */
[----:B------:R2:W-:Y:S01]  /*13b0*/  LDGSTS.E.BYPASS.128 [R51+0x4000], desc[UR14][R36.64], P6 ;  /* 0x0400000024337fae */ /* 0x0005e2000b101c4e */
[----:B------:R-:W-:Y:S01]  /*13c0*/  ISETP.GE.AND P6, PT, R20, R61, PT ;  /* 0x0000003d1400720c */ /* 0x000fe20003fc6270 */
[----:B---3--:R-:W-:-:S02]  /*13d0*/  IMAD.WIDE R32, R89, 0x2, R32 ;  /* 0x0000000259207825 */ /* 0x008fc400078e0220 */
[----:B------:R3:W-:Y:S01]  /*13e0*/  LDGSTS.E.BYPASS.128 [R49+0x4000], desc[UR14][R38.64], P0 ;  /* 0x0400000026317fae */ /* 0x0007e20008101c4e */
[-C--:B------:R-:W-:Y:S01]  /*13f0*/  ISETP.GE.AND P0, PT, R21, R61.reuse, PT ;  /* 0x0000003d1500720c */ /* 0x080fe20003f06270 */
[C---:B----4-:R-:W-:Y:S02]  /*1400*/  IMAD.WIDE R40, R89.reuse, 0x2, R40 ;  /* 0x0000000259287825 */ /* 0x050fe400078e0228 */
[----:B------:R-:W-:Y:S01]  /*1410*/  LDGSTS.E.BYPASS.128 [R53+0x4000], desc[UR14][R26.64], P1 ;  /* 0x040000001a357fae */ /* 0x000fe20008901c4e */
[-C--:B------:R-:W-:Y:S01]  /*1420*/  ISETP.GE.AND P1, PT, R18, R61.reuse, PT ;  /* 0x0000003d1200720c */ /* 0x080fe20003f26270 */
[C---:B-1----:R-:W-:Y:S02]  /*1430*/  IMAD.WIDE R42, R89.reuse, 0x2, R42 ;  /* 0x00000002592a7825 */ /* 0x042fe400078e022a */
[----:B------:R-:W0:Y:S01]  /*1440*/  LDGDEPBAR ;  /* 0x00000000000079af */ /* 0x000e220000000000 */
[----:B------:R-:W-:Y:S01]  /*1450*/  SEL R34, RZ, 0x10, P1 ;  /* 0x00000010ff227807 */ /* 0x000fe20000800000 */
[C---:B--2---:R-:W-:Y:S01]  /*1460*/  IMAD.WIDE R36, R89.reuse, 0x2, R36 ;  /* 0x0000000259247825 */ /* 0x044fe200078e0224 */
[----:B------:R-:W-:Y:S02]  /*1470*/  BAR.SYNC.DEFER_BLOCKING 0x0 ;  /* 0x0000000000007b1d */ /* 0x000fe40000010000 */
[----:B------:R-:W-:Y:S01]  /*1480*/  SEL R34, R34, RZ, P5 ;  /* 0x000000ff22227207 */ /* 0x000fe20002800000 */
[----:B---3--:R-:W-:Y:S01]  /*1490*/  IMAD.WIDE R38, R89, 0x2, R38 ;  /* 0x0000000259267825 */ /* 0x008fe200078e0226 */
[----:B------:R-:W-:-:S02]  /*14a0*/  ISETP.GE.AND P1, PT, R22, R61, PT ;  /* 0x0000003d1600720c */ /* 0x000fc40003f26270 */
[----:B------:R-:W-:Y:S01]  /*14b0*/  @!PT LDS RZ, [RZ] ;  /* 0x00000000fffff984 */ /* 0x000fe20000000800 */
[----:B------:R-:W-:Y:S01]  /*14c0*/  @!PT LDS RZ, [RZ] ;  /* 0x00000000fffff984 */ /* 0x000fe20000000800 */
[----:B------:R-:W-:Y:S01]  /*14d0*/  @!PT LDS RZ, [RZ] ;  /* 0x00000000fffff984 */ /* 0x000fe20000000800 */
[----:B------:R1:W-:Y:S04]  /*14e0*/  LDGSTS.E.BYPASS.128 [R65+0x14000], desc[UR14][R24.64+0x100], P2 ;  /* 0x1400010018417fae */ /* 0x0003e80009101c4e */
[----:B------:R2:W-:Y:S04]  /*14f0*/  LDGSTS.E.BYPASS.128 [R67+0x14000], desc[UR14][R24.64+0x100], P2 ;  /* 0x1400010018437fae */ /* 0x0005e80009101c4e */
[----:B------:R3:W-:Y:S04]  /*1500*/  LDGSTS.E.BYPASS.128 [R69+0x14000], desc[UR14][R24.64+0x100], P2 ;  /* 0x1400010018457fae */ /* 0x0007e80009101c4e */
[----:B------:R4:W-:Y:S01]  /*1510*/  LDGSTS.E.BYPASS.128 [R71+0x14000], desc[UR14][R24.64+0x100], P2 ;  /* 0x1400010018477fae */ /* 0x0009e20009101c4e */
[----:B------:R-:W-:-:S02]  /*1520*/  ISETP.GE.AND P2, PT, R19, R61, PT ;  /* 0x0000003d1300720c */ /* 0x000fc40003f46270 */
[----:B-1----:R-:W-:Y:S01]  /*1530*/  CS2R R64, SRZ ;  /* 0x0000000000407805 */ /* 0x002fe2000001ff00 */
[----:B------:R-:W0:Y:S01]  /*1540*/  LDGDEPBAR ;  /* 0x00000000000079af */ /* 0x000e220000000000 */
[----:B------:R-:W-:Y:S02]  /*1550*/  SEL R44, RZ, 0x10, P2 ;  /* 0x00000010ff2c7807 */ /* 0x000fe40001000000 */
[----:B--2---:R-:W-:Y:S02]  /*1560*/  CS2R R66, SRZ ;  /* 0x0000000000427805 */ /* 0x004fe4000001ff00 */
[----:B------:R-:W-:Y:S02]  /*1570*/  ISETP.GE.AND P2, PT, R23, R61, PT ;  /* 0x0000003d1700720c */ /* 0x000fe40003f46270 */
[----:B------:R-:W-:Y:S02]  /*1580*/  CS2R R60, SRZ ;  /* 0x00000000003c7805 */ /* 0x000fe4000001ff00 */
[----:B------:R-:W-:-:S02]  /*1590*/  SEL R44, R44, RZ, P5 ;  /* 0x000000ff2c2c7207 */ /* 0x000fc40002800000 */
[----:B---3--:R-:W-:Y:S02]  /*15a0*/  CS2R R68, SRZ ;  /* 0x0000000000447805 */ /* 0x008fe4000001ff00 */
[----:B----4-:R-:W-:Y:S02]  /*15b0*/  SEL R24, RZ, 0x10, P6 ;  /* 0x00000010ff187807 */ /* 0x010fe40003000000 */
[----:B------:R-:W-:Y:S02]  /*15c0*/  CS2R R70, SRZ ;  /* 0x0000000000467805 */ /* 0x000fe4000001ff00 */
[----:B------:R-:W-:Y:S02]  /*15d0*/  SEL R25, RZ, 0x10, P0 ;  /* 0x00000010ff197807 */ /* 0x000fe40000000000 */
[----:B------:R-:W-:Y:S02]  /*15e0*/  SEL R24, R24, RZ, P5 ;  /* 0x000000ff18187207 */ /* 0x000fe40002800000 */
[----:B------:R-:W-:-:S02]  /*15f0*/  ISETP.NE.U32.AND P6, PT, R34, RZ, PT ;  /* 0x000000ff2200720c */ /* 0x000fc40003fc5070 */
[----:B------:R-:W-:Y:S02]  /*1600*/  ISETP.NE.U32.AND P0, PT, R44, RZ, PT ;  /* 0x000000ff2c00720c */ /* 0x000fe40003f05070 */
[----:B------:R-:W-:Y:S02]  /*1610*/  SEL R34, RZ, 0x10, P1 ;  /* 0x00000010ff227807 */ /* 0x000fe40000800000 */
[----:B------:R-:W-:Y:S02]  /*1620*/  SEL R25, R25, RZ, P5 ;  /* 0x000000ff19197207 */ /* 0x000fe40002800000 */
[----:B------:R-:W-:Y:S02]  /*1630*/  ISETP.NE.U32.AND P1, PT, R24, RZ, PT ;  /* 0x000000ff1800720c */ /* 0x000fe40003f25070 */
[----:B------:R-:W-:Y:S02]  /*1640*/  SEL R44, RZ, 0x10, P2 ;  /* 0x00000010ff2c7807 */ /* 0x000fe40001000000 */
[----:B------:R-:W-:Y:S01]  /*1650*/  ISETP.NE.U32.AND P2, PT, R25, RZ, PT ;  /* 0x000000ff1900720c */ /* 0x000fe20003f45070 */
[----:B------:R1:W-:Y:S01]  /*1660*/  LDGSTS.E.BYPASS.128 [R57+0x8000], desc[UR14][R28.64], P6 ;  /* 0x080000001c397fae */ /* 0x0003e2000b101c4e */
[----:B------:R-:W-:-:S02]  /*1670*/  SEL R24, RZ, 0x10, P3 ;  /* 0x00000010ff187807 */ /* 0x000fc40001800000 */
[----:B------:R-:W-:Y:S01]  /*1680*/  SEL R25, RZ, 0x10, P4 ;  /* 0x00000010ff197807 */ /* 0x000fe20002000000 */
[----:B------:R2:W-:Y:S01]  /*1690*/  LDGSTS.E.BYPASS.128 [R55+0x8000], desc[UR14][R30.64], P0 ;  /* 0x080000001e377fae */ /* 0x0005e20008101c4e */
[----:B------:R-:W-:Y:S02]  /*16a0*/  SEL R34, R34, RZ, P5 ;  /* 0x000000ff22227207 */ /* 0x000fe40002800000 */
[----:B------:R-:W-:Y:S01]  /*16b0*/  SEL R44, R44, RZ, P5 ;  /* 0x000000ff2c2c7207 */ /* 0x000fe20002800000 */
[----:B------:R3:W-:Y:S01]  /*16c0*/  LDGSTS.E.BYPASS.128 [R59+0x8000], desc[UR14][R32.64], P1 ;  /* 0x08000000203b7fae */ /* 0x0007e20008901c4e */
[----:B------:R-:W-:Y:S02]  /*16d0*/  SEL R24, R24, RZ, P5 ;  /* 0x000000ff18187207 */ /* 0x000fe40002800000 */
[----:B------:R-:W-:Y:S01]  /*16e0*/  SEL R25, R25, RZ, P5 ;  /* 0x000000ff19197207 */ /* 0x000fe20002800000 */
[----:B------:R4:W-:Y:S01]  /*16f0*/  LDGSTS.E.BYPASS.128 [R47+0x8000], desc[UR14][R40.64], P2 ;  /* 0x08000000282f7fae */ /* 0x0009e20009101c4e */
[----:B------:R-:W-:-:S02]  /*1700*/  ISETP.NE.U32.AND P3, PT, R34, RZ, PT ;  /* 0x000000ff2200720c */ /* 0x000fc40003f65070 */
[----:B-1----:R-:W-:Y:S02]  /*1710*/  CS2R R28, SRZ ;  /* 0x00000000001c7805 */ /* 0x002fe4000001ff00 */
[----:B------:R-:W-:Y:S02]  /*1720*/  ISETP.NE.U32.AND P4, PT, R44, RZ, PT ;  /* 0x000000ff2c00720c */ /* 0x000fe40003f85070 */
[----:B--2---:R-:W-:Y:S02]  /*1730*/  CS2R R30, SRZ ;  /* 0x00000000001e7805 */ /* 0x004fe4000001ff00 */
[----:B------:R-:W-:Y:S02]  /*1740*/  ISETP.NE.U32.AND P5, PT, R24, RZ, PT ;  /* 0x000000ff1800720c */ /* 0x000fe40003fa5070 */
[----:B------:R-:W-:Y:S02]  /*1750*/  CS2R R54, SRZ ;  /* 0x0000000000367805 */ /* 0x000fe4000001ff00 */
[----:B------:R-:W-:-:S02]  /*1760*/  ISETP.NE.U32.AND P6, PT, R25, RZ, PT ;  /* 0x000000ff1900720c */ /* 0x000fc40003fc5070 */
[----:B------:R-:W-:Y:S02]  /*1770*/  CS2R R24, SRZ ;  /* 0x0000000000187805 */ /* 0x000fe4000001ff00 */
[----:B------:R-:W-:Y:S02]  /*1780*/  ISETP.GE.AND P1, PT, R98, 0x40, PT ;  /* 0x000000406200780c */ /* 0x000fe40003f26270 */
[----:B---3--:R-:W-:Y:S02]  /*1790*/  CS2R R32, SRZ ;  /* 0x0000000000207805 */ /* 0x008fe4000001ff00 */
[----:B------:R-:W-:Y:S01]  /*17a0*/  ISETP.GE.AND P0, PT, R2, R35, PT ;  /* 0x000000230200720c */ /* 0x000fe20003f06270 */
[----:B------:R-:W-:Y:S01]  /*17b0*/  IMAD.WIDE R34, R89, 0x2, R26 ;  /* 0x0000000259227825 */ /* 0x000fe200078e021a */
[----:B------:R-:W-:Y:S01]  /*17c0*/  CS2R R26, SRZ ;  /* 0x00000000001a7805 */ /* 0x000fe2000001ff00 */
[----:B------:R1:W-:Y:S01]  /*17d0*/  LDGSTS.E.BYPASS.128 [R45+0x8000], desc[UR14][R42.64], P3 ;  /* 0x080000002a2d7fae */ /* 0x0003e20009901c4e */
[----:B----4-:R-:W-:-:S02]  /*17e0*/  CS2R R40, SRZ ;  /* 0x0000000000287805 */ /* 0x010fc4000001ff00 */
[----:B------:R-:W-:Y:S02]  /*17f0*/  CS2R R46, SRZ ;  /* 0x00000000002e7805 */ /* 0x000fe4000001ff00 */
[----:B------:R-:W-:Y:S01]  /*1800*/  CS2R R56, SRZ ;  /* 0x0000000000387805 */ /* 0x000fe2000001ff00 */
[----:B------:R2:W-:Y:S01]  /*1810*/  LDGSTS.E.BYPASS.128 [R51+0x8000], desc[UR14][R36.64], P4 ;  /* 0x0800000024337fae */ /* 0x0005e2000a101c4e */
[----:B------:R-:W-:-:S03]  /*1820*/  CS2R R58, SRZ ;  /* 0x00000000003a7805 */ /* 0x000fc6000001ff00 */
[----:B------:R3:W-:Y:S04]  /*1830*/  LDGSTS.E.BYPASS.128 [R49+0x8000], desc[UR14][R38.64], P5 ;  /* 0x0800000026317fae */ /* 0x0007e8000a901c4e */
[----:B------:R4:W-:Y:S01]  /*1840*/  LDGSTS.E.BYPASS.128 [R53+0x8000], desc[UR14][R34.64], P6 ;  /* 0x0800000022357fae */ /* 0x0009e2000b101c4e */
[----:B-1----:R-:W-:Y:S02]  /*1850*/  CS2R R42, SRZ ;  /* 0x00000000002a7805 */ /* 0x002fe4000001ff00 */
[----:B------:R-:W-:Y:S01]  /*1860*/  CS2R R44, SRZ ;  /* 0x00000000002c7805 */ /* 0x000fe2000001ff00 */
[----:B------:R-:W0:Y:S01]  /*1870*/  LDGDEPBAR ;  /* 0x00000000000079af */ /* 0x000e220000000000 */
[----:B--2---:R-:W-:Y:S02]  /*1880*/  CS2R R36, SRZ ;  /* 0x0000000000247805 */ /* 0x004fe4000001ff00 */
[----:B------:R-:W-:-:S02]  /*1890*/  CS2R R50, SRZ ;  /* 0x0000000000327805 */ /* 0x000fc4000001ff00 */
[----:B---3--:R-:W-:Y:S02]  /*18a0*/  CS2R R38, SRZ ;  /* 0x0000000000267805 */ /* 0x008fe4000001ff00 */
[----:B------:R-:W-:Y:S02]  /*18b0*/  CS2R R48, SRZ ;  /* 0x0000000000307805 */ /* 0x000fe4000001ff00 */
[----:B----4-:R-:W-:Y:S02]  /*18c0*/  CS2R R34, SRZ ;  /* 0x0000000000227805 */ /* 0x010fe4000001ff00 */
[----:B------:R-:W-:Y:S01]  /*18d0*/  CS2R R52, SRZ ;  /* 0x0000000000347805 */ /* 0x000fe2000001ff00 */
[----:B------:R-:W-:Y:S06]  /*18e0*/  @!P1 BRA `(.L_x_0) ;  /* 0x0000000c00789947 */ /* 0x000fec0003800000 */
[----:B------:R-:W-:Y:S01]  /*18f0*/  LOP3.LUT R25, R96, 0x7, RZ, 0xc0, !PT ;  /* 0x0000000760197812 */ /* 0x000fe200078ec0ff */
[----:B------:R-:W-:Y:S01]  /*1900*/  IMAD.WIDE.U32 R92, R89, 0x6, R92 ;  /* 0x00000006595c7825 */ /* 0x000fe200078e005c */
[----:B------:R-:W-:Y:S02]  /*1910*/  SHF.R.S32.HI R96, RZ, 0x1f, R89 ;  /* 0x0000001fff607819 */ /* 0x000fe40000011459 */
[----:B------:R-:W-:Y:S02]  /*1920*/  CS2R R30, SRZ ;  /* 0x00000000001e7805 */ /* 0x000fe4000001ff00 */
[----:B------:R-:W-:Y:S01]  /*1930*/  SHF.R.S32.HI R24, RZ, 0x1f, R103 ;  /* 0x0000001fff187819 */ /* 0x000fe20000011467 */
[----:B------:R-:W-:Y:S01]  /*1940*/  IMAD.WIDE.U32 R94, R25, 0x10, R94 ;  /* 0x00000010195e7825 */ /* 0x000fe200078e005e */
[----:B------:R-:W-:Y:S02]  /*1950*/  SHF.R.S32.HI R26, RZ, 0x1f, R105 ;  /* 0x0000001fff1a7819 */ /* 0x000fe40000011469 */
[----:B------:R-:W-:-:S02]  /*1960*/  CS2R R32, SRZ ;  /* 0x0000000000207805 */ /* 0x000fc4000001ff00 */
[----:B------:R-:W-:Y:S01]  /*1970*/  SHF.R.S32.HI R117, RZ, 0x1f, R98 ;  /* 0x0000001fff757819 */ /* 0x000fe20000011462 */
[----:B------:R-:W-:Y:S01]  /*1980*/  IMAD R25, R96, 0x6, RZ ;  /* 0x0000000660197824 */ /* 0x000fe200078e02ff */
[----:B------:R-:W-:Y:S01]  /*1990*/  IADD3 R94, P1, R94, 0x180, RZ ;  /* 0x000001805e5e7810 */ /* 0x000fe20007f3e0ff */
[----:B------:R-:W-:Y:S01]  /*19a0*/  IMAD.SHL.U32 R102, R103, 0x2, RZ ;  /* 0x0000000267667824 */ /* 0x000fe200078e00ff */
[----:B------:R-:W-:Y:S01]  /*19b0*/  LEA.HI R117, R117, R98, RZ, 0x6 ;  /* 0x0000006275757211 */ /* 0x000fe200078f30ff */
[----:B------:R-:W-:Y:S01]  /*19c0*/  IMAD.IADD R100, R93, 0x1, R25 ;  /* 0x000000015d647824 */ /* 0x000fe200078e0219 */
[----:B------:R-:W-:Y:S01]  /*19d0*/  SHF.R.S32.HI R28, RZ, 0x1f, R99 ;  /* 0x0000001fff1c7819 */ /* 0x000fe20000011463 */
[----:B------:R-:W-:Y:S01]  /*19e0*/  VIADD R93, R101, 0xffffff40 ;  /* 0xffffff40655d7836 */ /* 0x000fe20000000000 */
[----:B------:R-:W-:Y:S01]  /*19f0*/  SHF.L.U64.HI R101, R103, 0x1, R24 ;  /* 0x0000000167657819 */ /* 0x000fe20000010218 */
[----:B------:R-:W-:Y:S01]  /*1a00*/  IMAD.SHL.U32 R104, R105, 0x2, RZ ;  /* 0x0000000269687824 */ /* 0x000fe200078e00ff */
[----:B------:R-:W-:Y:S01]  /*1a10*/  SHF.R.S32.HI R24, RZ, 0x1f, R107 ;  /* 0x0000001fff187819 */ /* 0x000fe2000001146b */
[----:B------:R-:W-:Y:S01]  /*1a20*/  IMAD.SHL.U32 R106, R107, 0x2, RZ ;  /* 0x000000026b6a7824 */ /* 0x000fe200078e00ff */
[----:B------:R-:W-:Y:S01]  /*1a30*/  SHF.L.U64.HI R103, R105, 0x1, R26 ;  /* 0x0000000169677819 */ /* 0x000fe2000001021a */
[----:B------:R-:W-:Y:S01]  /*1a40*/  IMAD.SHL.U32 R108, R109, 0x2, RZ ;  /* 0x000000026d6c7824 */ /* 0x000fe200078e00ff */
[----:B------:R-:W-:Y:S01]  /*1a50*/  SHF.R.S32.HI R26, RZ, 0x1f, R109 ;  /* 0x0000001fff1a7819 */ /* 0x000fe2000001146d */
[----:B------:R-:W-:Y:S01]  /*1a60*/  IMAD.SHL.U32 R110, R111, 0x2, RZ ;  /* 0x000000026f6e7824 */ /* 0x000fe200078e00ff */
[----:B------:R-:W-:Y:S01]  /*1a70*/  SHF.L.U64.HI R105, R107, 0x1, R24 ;  /* 0x000000016b697819 */ /* 0x000fe20000010218 */
[----:B------:R-:W-:Y:S01]  /*1a80*/  IMAD.MOV.U32 R119, RZ, RZ, R92 ;  /* 0x000000ffff777224 */ /* 0x000fe200078e005c */
[----:B------:R-:W-:Y:S01]  /*1a90*/  SHF.R.S32.HI R24, RZ, 0x1f, R111 ;  /* 0x0000001fff187819 */ /* 0x000fe2000001146f */
[----:B------:R-:W-:Y:S01]  /*1aa0*/  IMAD.SHL.U32 R116, R91, 0x2, RZ ;  /* 0x000000025b747824 */ /* 0x000fe200078e00ff */
[----:B------:R-:W-:Y:S01]  /*1ab0*/  SHF.L.U64.HI R107, R109, 0x1, R26 ;  /* 0x000000016d6b7819 */ /* 0x000fe2000001021a */
[----:B------:R-:W-:Y:S01]  /*1ac0*/  IMAD.X R95, RZ, RZ, R95, P1 ;  /* 0x000000ffff5f7224 */ /* 0x000fe200008e065f */
[----:B------:R-:W-:Y:S01]  /*1ad0*/  SHF.L.U64.HI R109, R111, 0x1, R24 ;  /* 0x000000016f6d7819 */ /* 0x000fe20000010218 */
[----:B------:R-:W-:Y:S01]  /*1ae0*/  IMAD.SHL.U32 R112, R99, 0x2, RZ ;  /* 0x0000000263707824 */ /* 0x000fe200078e00ff */
[----:B------:R-:W-:Y:S01]  /*1af0*/  SHF.R.S32.HI R26, RZ, 0x1f, R97 ;  /* 0x0000001fff1a7819 */ /* 0x000fe20000011461 */
[----:B------:R-:W-:Y:S01]  /*1b00*/  IMAD.SHL.U32 R114, R97, 0x2, RZ ;  /* 0x0000000261727824 */ /* 0x000fe200078e00ff */
[----:B------:R-:W-:-:S02]  /*1b10*/  SHF.R.S32.HI R24, RZ, 0x1f, R91 ;  /* 0x0000001fff187819 */ /* 0x000fc4000001145b */
[----:B------:R-:W-:Y:S02]  /*1b20*/  CS2R R34, SRZ ;  /* 0x0000000000227805 */ /* 0x000fe4000001ff00 */
[----:B------:R-:W-:Y:S02]  /*1b30*/  SHF.R.S32.HI R117, RZ, 0x6, R117 ;  /* 0x00000006ff757819 */ /* 0x000fe40000011475 */
[----:B------:R-:W-:Y:S02]  /*1b40*/  CS2R R36, SRZ ;  /* 0x0000000000247805 */ /* 0x000fe4000001ff00 */
[----:B------:R-:W-:Y:S02]  /*1b50*/  SHF.L.U64.HI R111, R99, 0x1, R28 ;  /* 0x00000001636f7819 */ /* 0x000fe4000001021c */
[----:B------:R-:W-:Y:S02]  /*1b60*/  CS2R R28, SRZ ;  /* 0x00000000001c7805 */ /* 0x000fe4000001ff00 */
[----:B------:R-:W-:-:S02]  /*1b70*/  SHF.L.U64.HI R113, R97, 0x1, R26 ;  /* 0x0000000161717819 */ /* 0x000fc4000001021a */
[----:B------:R-:W-:Y:S02]  /*1b80*/  CS2R R26, SRZ ;  /* 0x00000000001a7805 */ /* 0x000fe4000001ff00 */
[----:B------:R-:W-:Y:S02]  /*1b90*/  SHF.L.U64.HI R115, R91, 0x1, R24 ;  /* 0x000000015b737819 */ /* 0x000fe40000010218 */
[----:B------:R-:W-:Y:S02]  /*1ba0*/  CS2R R24, SRZ ;  /* 0x0000000000187805 */ /* 0x000fe4000001ff00 */
[----:B------:R-:W-:Y:S02]  /*1bb0*/  CS2R R38, SRZ ;  /* 0x0000000000267805 */ /* 0x000fe4000001ff00 */
[----:B------:R-:W-:Y:S02]  /*1bc0*/  CS2R R40, SRZ ;  /* 0x0000000000287805 */ /* 0x000fe4000001ff00 */
[----:B------:R-:W-:-:S02]  /*1bd0*/  CS2R R42, SRZ ;  /* 0x00000000002a7805 */ /* 0x000fc4000001ff00 */
[----:B------:R-:W-:Y:S02]  /*1be0*/  CS2R R44, SRZ ;  /* 0x00000000002c7805 */ /* 0x000fe4000001ff00 */
[----:B------:R-:W-:Y:S02]  /*1bf0*/  CS2R R46, SRZ ;  /* 0x00000000002e7805 */ /* 0x000fe4000001ff00 */
        /* <DEDUP_REMOVED lines=20> */
[----:B------:R-:W-:Y:S01]  /*1d40*/  SHF.L.U64.HI R91, R89, 0x1, R96 ;  /* 0x00000001595b7819 */ /* 0x000fe20000010260 */
[----:B------:R-:W-:Y:S01]  /*1d50*/  VIADD R92, R117, 0xfffffffd ;  /* 0xfffffffd755c7836 */ /* 0x000fe20000000000 */
[----:B------:R-:W-:Y:S01]  /*1d60*/  UIADD3 UR16, UR5, 0x10000, URZ ;  /* 0x0001000005107890 */ /* 0x000fe2000fffe03f */
[----:B------:R-:W-:Y:S01]  /*1d70*/  UMOV UR7, 0x2 ;  /* 0x0000000200077882 */ /* 0x000fe20000000000 */
[----:B------:R-:W-:Y:S01]  /*1d80*/  UMOV UR6, 0xffffffff ;  /* 0xffffffff00067882 */ /* 0x000fe20000000000 */
[----:B------:R-:W-:-:S09]  /*1d90*/  UMOV UR4, URZ ;  /* 0x0000003f00047c82 */ /* 0x000fd20008000000 */
.L_x_1:
[----:B------:R-:W-:Y:S01]  /*1da0*/  UIADD3 UR6, UR6, 0x1, URZ ;  /* 0x0000000106067890 */ /* 0x000fe2000fffe03f */
[----:B------:R-:W-:-:S04]  /*1db0*/  DEPBAR.LE SB0, 0x4 ;  /* 0x000081000000791a */ /* 0x000fc80000000000 */
[----:B------:R-:W-:Y:S01]  /*1dc0*/  BAR.SYNC.DEFER_BLOCKING 0x0 ;  /* 0x0000000000007b1d */ /* 0x000fe20000010000 */
[----:B------:R-:W-:Y:S01]  /*1dd0*/  UISETP.GT.AND UP0, UPT, UR6, 0x3, UPT ;  /* 0x000000030600788c */ /* 0x000fe2000bf04270 */
[-C--:B------:R-:W-:Y:S01]  /*1de0*/  ISETP.GE.AND P2, PT, R0, R93.reuse, PT ;  /* 0x0000005d0000720c */ /* 0x080fe20003f46270 */
[----:B------:R-:W-:Y:S01]  /*1df0*/  UIADD3 UR7, UR7, 0x1, URZ ;  /* 0x0000000107077890 */ /* 0x000fe2000fffe03f */
[----:B------:R-:W-:Y:S01]  /*1e00*/  ISETP.LE.AND P1, PT, R92, UR4, PT ;  /* 0x000000045c007c0c */ /* 0x000fe2000bf23270 */
[----:B------:R-:W-:Y:S01]  /*1e10*/  USEL UR6, UR6, URZ, !UP0 ;  /* 0x0000003f06067287 */ /* 0x000fe2000c000000 */
[----:B------:R-:W-:Y:S01]  /*1e20*/  SEL R96, RZ, 0x10, P2 ;  /* 0x00000010ff607807 */ /* 0x000fe20001000000 */
[----:B------:R-:W-:Y:S01]  /*1e30*/  UMOV UR11, 0x40000040 ;  /* 0x40000040000b7882 */ /* 0x000fe20000000000 */
[----:B------:R-:W-:Y:S01]  /*1e40*/  UISETP.GT.AND UP0, UPT, UR7, 0x3, UPT ;  /* 0x000000030700788c */ /* 0x000fe2000bf04270 */
[----:B------:R-:W-:Y:S01]  /*1e50*/  ISETP.GE.AND P3, PT, R18, R93, PT ;  /* 0x0000005d1200720c */ /* 0x000fe20003f66270 */
[----:B------:R-:W-:Y:S01]  /*1e60*/  ULEA UR12, UR6, UR16, 0xd ;  /* 0x00000010060c7291 */ /* 0x000fe2000f8e683f */
[----:B------:R-:W-:Y:S01]  /*1e70*/  SEL R96, R96, RZ, !P1 ;  /* 0x000000ff60607207 */ /* 0x000fe20004800000 */
[----:B------:R-:W-:-:S02]  /*1e80*/  ULEA UR13, UR6, UR5, 0xe ;  /* 0x00000005060d7291 */ /* 0x000fc4000f8e703f */
[----:B------:R-:W-:Y:S01]  /*1e90*/  USHF.R.U32.HI UR8, URZ, 0x4, UR12 ;  /* 0x000000043f087899 */ /* 0x000fe2000801160c */
[----:B------:R-:W-:Y:S01]  /*1ea0*/  ISETP.NE.U32.AND P2, PT, R96, RZ, PT ;  /* 0x000000ff6000720c */ /* 0x000fe20003f45070 */
[----:B------:R-:W-:Y:S01]  /*1eb0*/  USHF.R.U32.HI UR9, URZ, 0x4, UR13 ;  /* 0x000000043f097899 */ /* 0x000fe2000801160d */
[----:B------:R-:W-:Y:S01]  /*1ec0*/  SEL R96, RZ, 0x10, P3 ;  /* 0x00000010ff607807 */ /* 0x000fe20001800000 */
[----:B------:R-:W-:Y:S02]  /*1ed0*/  USGXT.U32 UR8, UR8, 0xe ;  /* 0x0000000e0808789a */ /* 0x000fe40008000000 */
[----:B------:R-:W-:Y:S01]  /*1ee0*/  USGXT.U32 UR9, UR9, 0xe ;  /* 0x0000000e0909789a */ /* 0x000fe20008000000 */
[----:B------:R-:W-:Y:S01]  /*1ef0*/  SEL R96, R96, RZ, !P1 ;  /* 0x000000ff60607207 */ /* 0x000fe20004800000 */
[----:B------:R-:W-:Y:S02]  /*1f00*/  ULOP3.LUT UR8, UR8, 0x2000000, URZ, 0xfc, !UPT ;  /* 0x0200000008087892 */ /* 0x000fe4000f8efc3f */
[----:B------:R-:W-:Y:S01]  /*1f10*/  ULOP3.LUT UR10, UR9, 0x2000000, URZ, 0xfc, !UPT ;  /* 0x02000000090a7892 */ /* 0x000fe2000f8efc3f */
[----:B------:R-:W-:Y:S01]  /*1f20*/  WARPGROUP.ARRIVE ;  /* 0x00000000000079c5 */ /* 0x000fe20000000000 */
[----:B------:R-:W-:Y:S01]  /*1f30*/  USEL UR7, UR7, URZ, !UP0 ;  /* 0x0000003f07077287 */ /* 0x000fe2000c000000 */
[----:B------:R-:W-:Y:S01]  /*1f40*/  ISETP.NE.U32.AND P3, PT, R96, RZ, PT ;  /* 0x000000ff6000720c */ /* 0x000fe20003f65070 */
[----:B------:R-:W-:Y:S01]  /*1f50*/  UMOV UR9, 0x40000040 ;  /* 0x4000004000097882 */ /* 0x000fe20000000000 */
[----:B------:R-:W-:-:S04]  /*1f60*/  UIADD3 UR4, UR4, 0x1, URZ ;  /* 0x0000000104047890 */ /* 0x000fc8000fffe03f */
[----:B------:R-:W-:Y:S01]  /*1f70*/  HGMMA.64x128x16.F32 R24, gdesc[UR8].tnspB, R24 ;  /* 0x41e00000081879f0 */ /* 0x000fe20008700818 */
[----:B------:R-:W-:Y:S02]  /*1f80*/  UIADD3 UR8, UR12, 0x20, URZ ;  /* 0x000000200c087890 */ /* 0x000fe4000fffe03f */
[----:B------:R-:W-:Y:S02]  /*1f90*/  UIADD3 UR9, UR13, 0x800, URZ ;  /* 0x000008000d097890 */ /* 0x000fe4000fffe03f */
[----:B------:R-:W-:Y:S02]  /*1fa0*/  USHF.R.U32.HI UR8, URZ, 0x4, UR8 ;  /* 0x000000043f087899 */ /* 0x000fe40008011608 */
[----:B------:R-:W-:Y:S02]  /*1fb0*/  USHF.R.U32.HI UR9, URZ, 0x4, UR9 ;  /* 0x000000043f097899 */ /* 0x000fe40008011609 */
[----:B------:R-:W-:Y:S02]  /*1fc0*/  USGXT.U32 UR8, UR8, 0xe ;  /* 0x0000000e0808789a */ /* 0x000fe40008000000 */
[----:B------:R-:W-:-:S02]  /*1fd0*/  USGXT.U32 UR9, UR9, 0xe ;  /* 0x0000000e0909789a */ /* 0x000fc40008000000 */
[----:B------:R-:W-:Y:S02]  /*1fe0*/  ULOP3.LUT UR8, UR8, 0x2000000, URZ, 0xfc, !UPT ;  /* 0x0200000008087892 */ /* 0x000fe4000f8efc3f */
[----:B------:R-:W-:Y:S01]  /*1ff0*/  ULOP3.LUT UR10, UR9, 0x2000000, URZ, 0xfc, !UPT ;  /* 0x02000000090a7892 */ /* 0x000fe2000f8efc3f */
[----:B------:R-:W-:Y:S02]  /*2000*/  UMOV UR11, 0x40000040 ;  /* 0x40000040000b7882 */ /* 0x000fe40000000000 */
[----:B------:R-:W-:-:S06]  /*2010*/  UMOV UR9, 0x40000040 ;  /* 0x4000004000097882 */ /* 0x000fcc0000000000 */
        /* <DEDUP_REMOVED lines=10> */
[----:B------:R-:W-:Y:S01]  /*20c0*/  UMOV UR9, 0x40000040 ;  /* 0x4000004000097882 */ /* 0x000fe20000000000 */
[----:B------:R-:W-:Y:S02]  /*20d0*/  UIADD3 UR12, UR12, 0x60, URZ ;  /* 0x000000600c0c7890 */ /* 0x000fe4000fffe03f */
[----:B------:R-:W-:-:S03]  /*20e0*/  UIADD3 UR13, UR13, 0x1800, URZ ;  /* 0x000018000d0d7890 */ /* 0x000fc6000fffe03f */
[----:B------:R-:W-:Y:S01]  /*20f0*/  HGMMA.64x128x16.F32 R24, gdesc[UR8].tnspB, R24 ;  /* 0x41e00000081879f0 */ /* 0x000fe20008700818 */
[----:B------:R-:W-:Y:S02]  /*2100*/  USHF.R.U32.HI UR8, URZ, 0x4, UR12 ;  /* 0x000000043f087899 */ /* 0x000fe4000801160c */
[----:B------:R-:W-:Y:S02]  /*2110*/  USHF.R.U32.HI UR9, URZ, 0x4, UR13 ;  /* 0x000000043f097899 */ /* 0x000fe4000801160d */
[----:B------:R-:W-:Y:S02]  /*2120*/  USGXT.U32 UR8, UR8, 0xe ;  /* 0x0000000e0808789a */ /* 0x000fe40008000000 */
[----:B------:R-:W-:Y:S02]  /*2130*/  USGXT.U32 UR9, UR9, 0xe ;  /* 0x0000000e0909789a */ /* 0x000fe40008000000 */
[----:B------:R-:W-:Y:S02]  /*2140*/  ULOP3.LUT UR8, UR8, 0x2000000, URZ, 0xfc, !UPT ;  /* 0x0200000008087892 */ /* 0x000fe4000f8efc3f */
[----:B------:R-:W-:Y:S01]  /*2150*/  ULOP3.LUT UR10, UR9, 0x2000000, URZ, 0xfc, !UPT ;  /* 0x02000000090a7892 */ /* 0x000fe2000f8efc3f */
[----:B------:R-:W-:-:S02]  /*2160*/  UMOV UR11, 0x40000040 ;  /* 0x40000040000b7882 */ /* 0x000fc40000000000 */
[----:B------:R-:W-:-:S06]  /*2170*/  UMOV UR9, 0x40000040 ;  /* 0x4000004000097882 */ /* 0x000fcc0000000000 */
[----:B------:R-:W-:Y:S01]  /*2180*/  HGMMA.64x128x16.F32 R24, gdesc[UR8].tnspB, R24, gsb0 ;  /* 0x41e00000081879f0 */ /* 0x000fe20008000818 */
[----:B------:R-:W-:-:S06]  /*2190*/  ULEA UR8, UR7, UR16, 0xd ;  /* 0x0000001007087291 */ /* 0x000fcc000f8e683f */
[----:B------:R-:W-:Y:S02]  /*21a0*/  LEA R97, R9, UR8, 0x1 ;  /* 0x0000000809617c11 */ /* 0x000fe4000f8e08ff */
[----:B------:R-:W-:Y:S02]  /*21b0*/  LEA R121, R10, UR8, 0x1 ;  /* 0x000000080a797c11 */ /* 0x000fe4000f8e08ff */
[----:B------:R-:W-:Y:S02]  /*21c0*/  LEA R123, R11, UR8, 0x1 ;  /* 0x000000080b7b7c11 */ /* 0x000fe4000f8e08ff */
[----:B------:R-:W-:Y:S01]  /*21d0*/  LEA R125, R12, UR8, 0x1 ;  /* 0x000000080c7d7c11 */ /* 0x000fe2000f8e08ff */
[----:B------:R-:W-:-:S06]  /*21e0*/  ULEA UR8, UR7, UR5, 0xe ;  /* 0x0000000507087291 */ /* 0x000fcc000f8e703f */
[----:B------:R-:W-:Y:S01]  /*21f0*/  LEA R118, R7, UR8, 0x1 ;  /* 0x0000000807767c11 */ /* 0x000fe2000f8e08ff */
[----:B------:R-:W-:Y:S02]  /*2200*/  WARPGROUP.DEPBAR.LE gsb0, 0x1 ;  /* 0x00008000000079c5 */ /* 0x000fe40000010100 */
[----:B------:R-:W-:Y:S06]  /*2210*/  BAR.SYNC.DEFER_BLOCKING 0x0 ;  /* 0x0000000000007b1d */ /* 0x000fec0000010000 */
[----:B------:R-:W-:Y:S01]  /*2220*/  @!PT LDS RZ, [RZ] ;  /* 0x00000000fffff984 */ /* 0x000fe20000000800 */
[----:B------:R-:W-:Y:S01]  /*2230*/  @!PT LDS RZ, [RZ] ;  /* 0x00000000fffff984 */ /* 0x000fe20000000800 */
[----:B------:R-:W-:Y:S01]  /*2240*/  @!PT LDS RZ, [RZ] ;  /* 0x00000000fffff984 */ /* 0x000fe20000000800 */
[----:B------:R-:W-:Y:S04]  /*2250*/  LDGSTS.E.BYPASS.128 [R97], desc[UR14][R94.64], P2 ;  /* 0x000000005e617fae */ /* 0x000fe80009101c4e */
[----:B------:R1:W-:Y:S04]  /*2260*/  LDGSTS.E.BYPASS.128 [R121], desc[UR14][R94.64], P2 ;  /* 0x000000005e797fae */ /* 0x0003e80009101c4e */
[----:B------:R2:W-:Y:S04]  /*2270*/  LDGSTS.E.BYPASS.128 [R123], desc[UR14][R94.64], P2 ;  /* 0x000000005e7b7fae */ /* 0x0005e80009101c4e */
[----:B------:R-:W-:Y:S01]  /*2280*/  LDGSTS.E.BYPASS.128 [R125], desc[UR14][R94.64], P2 ;  /* 0x000000005e7d7fae */ /* 0x000fe20009101c4e */
[----:B------:R-:W-:-:S03]  /*2290*/  IADD3 R98, P2, R119, R116, RZ ;  /* 0x0000007477627210 */ /* 0x000fc60007f5e0ff */
[----:B------:R-:W0:Y:S01]  /*22a0*/  LDGDEPBAR ;  /* 0x00000000000079af */ /* 0x000e220000000000 */
[----:B-1----:R-:W-:Y:S01]  /*22b0*/  LEA R121, R13, UR8, 0x1 ;  /* 0x000000080d797c11 */ /* 0x002fe2000f8e08ff */
[----:B------:R-:W-:Y:S01]  /*22c0*/  IMAD.X R99, R100, 0x1, R115, P2 ;  /* 0x0000000164637824 */ /* 0x000fe200010e0673 */
[----:B------:R-:W-:Y:S02]  /*22d0*/  ISETP.GE.AND P2, PT, R19, R93, PT ;  /* 0x0000005d1300720c */ /* 0x000fe40003f46270 */
[----:B--2---:R-:W-:Y:S02]  /*22e0*/  LEA R123, R4, UR8, 0x1 ;  /* 0x00000008047b7c11 */ /* 0x004fe4000f8e08ff */
[----:B------:R-:W-:Y:S01]  /*22f0*/  SEL R96, RZ, 0x10, P2 ;  /* 0x00000010ff607807 */ /* 0x000fe20001000000 */
[----:B------:R1:W-:Y:S03]  /*2300*/  LDGSTS.E.BYPASS.128 [R118], desc[UR14][R98.64], P3 ;  /* 0x0000000062767fae */ /* 0x0003e60009901c4e */
[----:B------:R-:W-:-:S04]  /*2310*/  SEL R96, R96, RZ, !P1 ;  /* 0x000000ff60607207 */ /* 0x000fc80004800000 */
[----:B------:R-:W-:Y:S02]  /*2320*/  ISETP.NE.U32.AND P2, PT, R96, RZ, PT ;  /* 0x000000ff6000720c */ /* 0x000fe40003f45070 */
[----:B------:R-:W-:-:S05]  /*2330*/  IADD3 R96, P3, R119, R114, RZ ;  /* 0x0000007277607210 */ /* 0x000fca0007f7e0ff */
[----:B------:R-:W-:Y:S01]  /*2340*/  IMAD.X R97, R100, 0x1, R113, P3 ;  /* 0x0000000164617824 */ /* 0x000fe200018e0671 */
[----:B-1----:R-:W-:-:S05]  /*2350*/  IADD3 R98, P3, R119, R112, RZ ;  /* 0x0000007077627210 */ /* 0x002fca0007f7e0ff */
[----:B------:R1:W-:Y:S01]  /*2360*/  LDGSTS.E.BYPASS.128 [R121], desc[UR14][R96.64], P2 ;  /* 0x0000000060797fae */ /* 0x0003e20009101c4e */
[----:B------:R-:W-:Y:S01]  /*2370*/  ISETP.GE.AND P2, PT, R20, R93, PT ;  /* 0x0000005d1400720c */ /* 0x000fe20003f46270 */
[----:B------:R-:W-:-:S03]  /*2380*/  IMAD.X R99, R100, 0x1, R111, P3 ;  /* 0x0000000164637824 */ /* 0x000fc600018e066f */
[----:B------:R-:W-:-:S04]  /*2390*/  SEL R120, RZ, 0x10, P2 ;  /* 0x00000010ff787807 */ /* 0x000fc80001000000 */
[----:B------:R-:W-:Y:S02]  /*23a0*/  SEL R120, R120, RZ, !P1 ;  /* 0x000000ff78787207 */ /* 0x000fe40004800000 */
[----:B-1----:R-:W-:Y:S02]  /*23b0*/  IADD3 R96, P3, R119, R110, RZ ;  /* 0x0000006e77607210 */ /* 0x002fe40007f7e0ff */
[----:B------:R-:W-:Y:S02]  /*23c0*/  ISETP.NE.U32.AND P2, PT, R120, RZ, PT ;  /* 0x000000ff7800720c */ /* 0x000fe40003f45070 */
[----:B------:R-:W-:Y:S01]  /*23d0*/  LEA R121, R14, UR8, 0x1 ;  /* 0x000000080e797c11 */ /* 0x000fe2000f8e08ff */
[----:B------:R-:W-:-:S10]  /*23e0*/  IMAD.X R97, R100, 0x1, R109, P3 ;  /* 0x0000000164617824 */ /* 0x000fd400018e066d */
[----:B------:R1:W-:Y:S01]  /*23f0*/  LDGSTS.E.BYPASS.128 [R123], desc[UR14][R98.64], P2 ;  /* 0x00000000627b7fae */ /* 0x0003e20009101c4e */
[----:B------:R-:W-:-:S04]  /*2400*/  ISETP.GE.AND P2, PT, R21, R93, PT ;  /* 0x0000005d1500720c */ /* 0x000fc80003f46270 */
        /* <DEDUP_REMOVED lines=21> */
[----:B------:R-:W-:Y:S01]  /*2560*/  IMAD.X R99, R100, 0x1, R103, P3 ;  /* 0x0000000164637824 */ /* 0x000fe200018e0667 */
[----:B------:R-:W-:-:S05]  /*2570*/  IADD3 R94, P3, R94, 0x80, RZ ;  /* 0x000000805e5e7810 */ /* 0x000fca0007f7e0ff */
[----:B------:R-:W-:-:S04]  /*2580*/  IMAD.X R95, RZ, RZ, R95, P3 ;  /* 0x000000ffff5f7224 */ /* 0x000fc800018e065f */
[----:B------:R1:W-:Y:S01]  /*2590*/  LDGSTS.E.BYPASS.128 [R121], desc[UR14][R96.64], P2 ;  /* 0x0000000060797fae */ /* 0x0003e20009101c4e */
[----:B------:R-:W-:-:S04]  /*25a0*/  ISETP.GE.AND P2, PT, R88, R93, PT ;  /* 0x0000005d5800720c */ /* 0x000fc80003f46270 */
[----:B------:R-:W-:-:S04]  /*25b0*/  SEL R118, RZ, 0x10, P2 ;  /* 0x00000010ff767807 */ /* 0x000fc80001000000 */
[----:B------:R-:W-:Y:S02]  /*25c0*/  SEL R118, R118, RZ, !P1 ;  /* 0x000000ff76767207 */ /* 0x000fe40004800000 */
[----:B-1----:R-:W-:Y:S02]  /*25d0*/  LEA R121, R16, UR8, 0x1 ;  /* 0x0000000810797c11 */ /* 0x002fe4000f8e08ff */
[----:B------:R-:W-:-:S13]  /*25e0*/  ISETP.NE.U32.AND P2, PT, R118, RZ, PT ;  /* 0x000000ff7600720c */ /* 0x000fda0003f45070 */
[----:B------:R1:W-:Y:S01]  /*25f0*/  LDGSTS.E.BYPASS.128 [R123], desc[UR14][R98.64], P2 ;  /* 0x00000000627b7fae */ /* 0x0003e20009101c4e */
[----:B------:R-:W-:Y:S01]  /*2600*/  ISETP.GE.AND P2, PT, R17, R93, PT ;  /* 0x0000005d1100720c */ /* 0x000fe20003f46270 */
[----:B------:R-:W-:-:S03]  /*2610*/  VIADD R93, R93, 0xffffffc0 ;  /* 0xffffffc05d5d7836 */ /* 0x000fc60000000000 */
[----:B------:R-:W-:Y:S02]  /*2620*/  SEL R118, RZ, 0x10, P2 ;  /* 0x00000010ff767807 */ /* 0x000fe40001000000 */
[----:B------:R-:W-:Y:S02]  /*2630*/  IADD3 R96, P2, R119, R102, RZ ;  /* 0x0000006677607210 */ /* 0x000fe40007f5e0ff */
[----:B------:R-:W-:-:S03]  /*2640*/  SEL R118, R118, RZ, !P1 ;  /* 0x000000ff76767207 */ /* 0x000fc60004800000 */
[----:B------:R-:W-:Y:S01]  /*2650*/  IMAD.X R97, R100, 0x1, R101, P2 ;  /* 0x0000000164617824 */ /* 0x000fe200010e0665 */
[----:B------:R-:W-:Y:S02]  /*2660*/  ISETP.NE.U32.AND P1, PT, R118, RZ, PT ;  /* 0x000000ff7600720c */ /* 0x000fe40003f25070 */
[----:B------:R-:W-:-:S05]  /*2670*/  LEA R119, P2, R89, R119, 0x1 ;  /* 0x0000007759777211 */ /* 0x000fca00078408ff */
[----:B------:R-:W-:-:S06]  /*2680*/  IMAD.X R100, R100, 0x1, R91, P2 ;  /* 0x0000000164647824 */ /* 0x000fcc00010e065b */
[----:B------:R1:W-:Y:S01]  /*2690*/  LDGSTS.E.BYPASS.128 [R121], desc[UR14][R96.64], P1 ;  /* 0x0000000060797fae */ /* 0x0003e20008901c4e */
[----:B------:R-:W-:-:S03]  /*26a0*/  ISETP.NE.AND P1, PT, R117, UR4, PT ;  /* 0x0000000475007c0c */ /* 0x000fc6000bf25270 */
[----:B------:R-:W0:Y:S10]  /*26b0*/  LDGDEPBAR ;  /* 0x00000000000079af */ /* 0x000e340000000000 */
[----:B-1----:R-:W-:Y:S05]  /*26c0*/  @P1 BRA `(.L_x_1) ;  /* 0xfffffff400b41947 */ /* 0x002fea000383ffff */
.L_x_0:
[----:B------:R-:W-:Y:S02]  /*26d0*/  WARPGROUP.DEPBAR.LE gsb0, 0x0 ;  /* 0x00008000000079c5 */ /* 0x000fe40000010000 */
[----:B------:R-:W-:-:S04]  /*26e0*/  DEPBAR.LE SB0, 0x0 ;  /* 0x000080000000791a */ /* 0x000fc80000000000 */
[----:B------:R-:W-:Y:S01]  /*26f0*/  SHF.R.U32.HI R0, RZ, 0x3, R3 ;  /* 0x00000003ff007819 */ /* 0x000fe20000011603 */
[----:B------:R-:W1:Y:S01]  /*2700*/  LDC.64 R10, c[0x0][0x220] ;  /* 0x00008800ff0a7b82 */ /* 0x000e620000000a00 */
[----:B------:R-:W-:Y:S01]  /*2710*/  F2FP.F16.F32.PACK_AB R24, R25, R24 ;  /* 0x000000181918723e */ /* 0x000fe200000000ff */
[----:B------:R-:W-:Y:S01]  /*2720*/  ULDC UR4, c[0x0][0x238] ;  /* 0x00008e0000047ab9 */ /* 0x000fe20000000800 */
[----:B------:R-:W-:Y:S02]  /*2730*/  LOP3.LUT R0, R0, 0x3f0, RZ, 0xc0, !PT ;  /* 0x000003f000007812 */ /* 0x000fe400078ec0ff */
[----:B------:R-:W-:Y:S02]  /*2740*/  F2FP.F16.F32.PACK_AB R25, R27, R26 ;  /* 0x0000001a1b19723e */ /* 0x000fe400000000ff */
[----:B------:R-:W-:Y:S01]  /*2750*/  F2FP.F16.F32.PACK_AB R32, R33, R32 ;  /* 0x000000202120723e */ /* 0x000fe200000000ff */
[----:B------:R-:W-:Y:S01]  /*2760*/  VIADD R0, R0, UR5 ;  /* 0x0000000500007c36 */ /* 0x000fe20008000000 */
[----:B------:R-:W-:-:S02]  /*2770*/  F2FP.F16.F32.PACK_AB R26, R29, R28 ;  /* 0x0000001c1d1a723e */ /* 0x000fc400000000ff */
[----:B------:R-:W-:Y:S01]  /*2780*/  F2FP.F16.F32.PACK_AB R27, R31, R30 ;  /* 0x0000001e1f1b723e */ /* 0x000fe200000000ff */
[----:B------:R-:W-:Y:S01]  /*2790*/  IMAD R0, R3, 0x2, R0 ;  /* 0x0000000203007824 */ /* 0x000fe200078e0200 */
[----:B------:R-:W-:Y:S01]  /*27a0*/  BAR.SYNC.DEFER_BLOCKING 0x0 ;  /* 0x0000000000007b1d */ /* 0x000fe20000010000 */
[----:B------:R-:W-:Y:S02]  /*27b0*/  F2FP.F16.F32.PACK_AB R33, R35, R34 ;  /* 0x000000222321723e */ /* 0x000fe400000000ff */
[----:B------:R-:W-:Y:S02]  /*27c0*/  F2FP.F16.F32.PACK_AB R40, R41, R40 ;  /* 0x000000282928723e */ /* 0x000fe400000000ff */
[----:B------:R-:W-:Y:S02]  /*27d0*/  F2FP.F16.F32.PACK_AB R34, R37, R36 ;  /* 0x000000242522723e */ /* 0x000fe400000000ff */
[----:B------:R-:W-:Y:S02]  /*27e0*/  F2FP.F16.F32.PACK_AB R35, R39, R38 ;  /* 0x000000262723723e */ /* 0x000fe400000000ff */
[----:B------:R-:W-:-:S02]  /*27f0*/  F2FP.F16.F32.PACK_AB R41, R43, R42 ;  /* 0x0000002a2b29723e */ /* 0x000fc400000000ff */
[----:B------:R-:W-:Y:S02]  /*2800*/  F2FP.F16.F32.PACK_AB R48, R49, R48 ;  /* 0x000000303130723e */ /* 0x000fe400000000ff */
[----:B------:R-:W-:Y:S02]  /*2810*/  F2FP.F16.F32.PACK_AB R42, R45, R44 ;  /* 0x0000002c2d2a723e */ /* 0x000fe400000000ff */
[----:B------:R-:W-:Y:S02]  /*2820*/  F2FP.F16.F32.PACK_AB R43, R47, R46 ;  /* 0x0000002e2f2b723e */ /* 0x000fe400000000ff */
[----:B------:R-:W-:Y:S02]  /*2830*/  F2FP.F16.F32.PACK_AB R49, R51, R50 ;  /* 0x000000323331723e */ /* 0x000fe400000000ff */
[----:B------:R-:W-:Y:S02]  /*2840*/  F2FP.F16.F32.PACK_AB R56, R57, R56 ;  /* 0x000000383938723e */ /* 0x000fe400000000ff */
[----:B------:R-:W-:-:S02]  /*2850*/  F2FP.F16.F32.PACK_AB R50, R53, R52 ;  /* 0x000000343532723e */ /* 0x000fc400000000ff */
[----:B------:R-:W-:Y:S01]  /*2860*/  F2FP.F16.F32.PACK_AB R51, R55, R54 ;  /* 0x000000363733723e */ /* 0x000fe200000000ff */
[----:B------:R-:W-:Y:S01]  /*2870*/  STSM.16.M88.4 [R0], R24 ;  /* 0x0000001800007844 */ /* 0x000fe20000000200 */
[----:B------:R-:W-:Y:S02]  /*2880*/  F2FP.F16.F32.PACK_AB R57, R59, R58 ;  /* 0x0000003a3b39723e */ /* 0x000fe400000000ff */
[----:B------:R-:W-:Y:S01]  /*2890*/  F2FP.F16.F32.PACK_AB R64, R65, R64 ;  /* 0x000000404140723e */ /* 0x000fe200000000ff */
[----:B------:R2:W-:Y:S01]  /*28a0*/  STSM.16.M88.4 [R0+0x20], R32 ;  /* 0x0000202000007844 */ /* 0x0005e20000000200 */
[----:B------:R-:W-:Y:S02]  /*28b0*/  F2FP.F16.F32.PACK_AB R58, R61, R60 ;  /* 0x0000003c3d3a723e */ /* 0x000fe400000000ff */
[----:B------:R-:W-:Y:S01]  /*28c0*/  F2FP.F16.F32.PACK_AB R59, R63, R62 ;  /* 0x0000003e3f3b723e */ /* 0x000fe200000000ff */
[----:B------:R-:W-:Y:S01]  /*28d0*/  STSM.16.M88.4 [R0+0x40], R40 ;  /* 0x0000402800007844 */ /* 0x000fe20000000200 */
[----:B------:R-:W-:-:S02]  /*28e0*/  F2FP.F16.F32.PACK_AB R65, R67, R66 ;  /* 0x000000424341723e */ /* 0x000fc400000000ff */
[----:B------:R-:W-:Y:S01]  /*28f0*/  F2FP.F16.F32.PACK_AB R72, R73, R72 ;  /* 0x000000484948723e */ /* 0x000fe200000000ff */
[----:B------:R-:W-:Y:S01]  /*2900*/  STSM.16.M88.4 [R0+0x60], R48 ;  /* 0x0000603000007844 */ /* 0x000fe20000000200 */
[----:B------:R-:W-:Y:S02]  /*2910*/  F2FP.F16.F32.PACK_AB R66, R69, R68 ;  /* 0x000000444542723e */ /* 0x000fe400000000ff */
[----:B------:R-:W-:Y:S01]  /*2920*/  F2FP.F16.F32.PACK_AB R67, R71, R70 ;  /* 0x000000464743723e */ /* 0x000fe200000000ff */
[----:B------:R-:W-:Y:S01]  /*2930*/  STSM.16.M88.4 [R0+0x80], R56 ;  /* 0x0000803800007844 */ /* 0x000fe20000000200 */
[----:B------:R-:W-:Y:S02]  /*2940*/  F2FP.F16.F32.PACK_AB R73, R75, R74 ;  /* 0x0000004a4b49723e */ /* 0x000fe400000000ff */
[----:B------:R-:W-:Y:S01]  /*2950*/  F2FP.F16.F32.PACK_AB R80, R81, R80 ;  /* 0x000000505150723e */ /* 0x000fe200000000ff */
[----:B------:R-:W-:Y:S01]  /*2960*/  STSM.16.M88.4 [R0+0xa0], R64 ;  /* 0x0000a04000007844 */ /* 0x000fe20000000200 */
[----:B------:R-:W-:-:S02]  /*2970*/  F2FP.F16.F32.PACK_AB R74, R77, R76 ;  /* 0x0000004c4d4a723e */ /* 0x000fc400000000ff */
[----:B------:R-:W-:Y:S02]  /*2980*/  F2FP.F16.F32.PACK_AB R75, R79, R78 ;  /* 0x0000004e4f4b723e */ /* 0x000fe400000000ff */
[----:B------:R-:W-:Y:S02]  /*2990*/  F2FP.F16.F32.PACK_AB R81, R83, R82 ;  /* 0x000000525351723e */ /* 0x000fe400000000ff */
[----:B------:R-:W-:Y:S01]  /*29a0*/  F2FP.F16.F32.PACK_AB R82, R85, R84 ;  /* 0x000000545552723e */ /* 0x000fe200000000ff */
[----:B------:R-:W-:Y:S01]  /*29b0*/  STSM.16.M88.4 [R0+0xc0], R72 ;  /* 0x0000c04800007844 */ /* 0x000fe20000000200 */
[----:B------:R-:W-:Y:S02]  /*29c0*/  F2FP.F16.F32.PACK_AB R83, R87, R86 ;  /* 0x000000565753723e */ /* 0x000fe400000000ff */
[----:B------:R-:W-:Y:S02]  /*29d0*/  LOP3.LUT R4, R8, 0x400, RZ, 0xfc, !PT ;  /* 0x0000040008047812 */ /* 0x000fe400078efcff */
[----:B------:R-:W-:Y:S01]  /*29e0*/  SHF.R.U32.HI R3, RZ, 0x3, R8 ;  /* 0x00000003ff037819 */ /* 0x000fe20000011608 */
[----:B------:R3:W-:Y:S01]  /*29f0*/  STSM.16.M88.4 [R0+0xe0], R80 ;  /* 0x0000e05000007844 */ /* 0x0007e20000000200 */
[----:B------:R-:W-:-:S02]  /*2a00*/  SHF.R.U32.HI R4, RZ, 0x3, R4 ;  /* 0x00000003ff047819 */ /* 0x000fc40000011604 */
[----:B------:R-:W-:Y:S02]  /*2a10*/  LOP3.LUT R3, R3, 0x70, RZ, 0xc0, !PT ;  /* 0x0000007003037812 */ /* 0x000fe400078ec0ff */
[----:B------:R-:W-:Y:S02]  /*2a20*/  LOP3.LUT R5, R8, 0x800, RZ, 0xfc, !PT ;  /* 0x0000080008057812 */ /* 0x000fe400078efcff */
[----:B------:R-:W-:Y:S01]  /*2a30*/  LOP3.LUT R4, R4, 0xf0, RZ, 0xc0, !PT ;  /* 0x000000f004047812 */ /* 0x000fe200078ec0ff */
[----:B------:R-:W-:Y:S01]  /*2a40*/  VIADD R3, R3, UR5 ;  /* 0x0000000503037c36 */ /* 0x000fe20008000000 */
[C---:B------:R-:W-:Y:S02]  /*2a50*/  LOP3.LUT R6, R8.reuse, 0xc00, RZ, 0xfc, !PT ;  /* 0x00000c0008067812 */ /* 0x040fe400078efcff */
[C---:B------:R-:W-:Y:S01]  /*2a60*/  LOP3.LUT R9, R8.reuse, 0x1000, RZ, 0xfc, !PT ;  /* 0x0000100008097812 */ /* 0x040fe200078efcff */
[C---:B--2---:R-:W-:Y:S01]  /*2a70*/  IMAD R32, R8.reuse, 0x2, R3 ;  /* 0x0000000208207824 */ /* 0x044fe200078e0203 */
[----:B------:R-:W-:Y:S01]  /*2a80*/  BAR.SYNC.DEFER_BLOCKING 0x0 ;  /* 0x0000000000007b1d */ /* 0x000fe20000010000 */
[----:B------:R-:W-:Y:S01]  /*2a90*/  LOP3.LUT R13, R8, 0x1400, RZ, 0xfc, !PT ;  /* 0x00001400080d7812 */ /* 0x000fe200078efcff */
[----:B------:R-:W-:Y:S01]  /*2aa0*/  IMAD.SHL.U32 R3, R90, 0x40, RZ ;  /* 0x000000405a037824 */ /* 0x000fe200078e00ff */
[----:B---3--:R-:W-:Y:S01]  /*2ab0*/  SHF.R.U32.HI R0, RZ, 0x3, R5 ;  /* 0x00000003ff007819 */ /* 0x008fe20000011605 */
[----:B------:R-:W-:Y:S01]  /*2ac0*/  VIADD R5, R4, UR5 ;  /* 0x0000000504057c36 */ /* 0x000fe20008000000 */
[----:B------:R-:W-:-:S02]  /*2ad0*/  LOP3.LUT R14, R8, 0x1800, RZ, 0xfc, !PT ;  /* 0x00001800080e7812 */ /* 0x000fc400078efcff */
[----:B------:R-:W-:Y:S01]  /*2ae0*/  SHF.R.U32.HI R7, RZ, 0x3, R6 ;  /* 0x00000003ff077819 */ /* 0x000fe20000011606 */
[C---:B------:R-:W-:Y:S01]  /*2af0*/  IMAD R5, R8.reuse, 0x2, R5 ;  /* 0x0000000208057824 */ /* 0x040fe200078e0205 */
[----:B------:R-:W-:Y:S02]  /*2b00*/  SHF.R.U32.HI R12, RZ, 0x3, R9 ;  /* 0x00000003ff0c7819 */ /* 0x000fe40000011609 */
[----:B------:R-:W-:Y:S02]  /*2b10*/  SHF.R.U32.HI R13, RZ, 0x3, R13 ;  /* 0x00000003ff0d7819 */ /* 0x000fe4000001160d */
[----:B------:R-:W-:Y:S02]  /*2b20*/  LOP3.LUT R15, R8, 0x1c00, RZ, 0xfc, !PT ;  /* 0x00001c00080f7812 */ /* 0x000fe400078efcff */
[----:B------:R-:W-:Y:S02]  /*2b30*/  SHF.R.U32.HI R14, RZ, 0x3, R14 ;  /* 0x00000003ff0e7819 */ /* 0x000fe4000001160e */
[----:B------:R-:W-:-:S02]  /*2b40*/  LOP3.LUT R6, R0, 0x170, RZ, 0xc0, !PT ;  /* 0x0000017000067812 */ /* 0x000fc400078ec0ff */
[----:B------:R-:W-:Y:S02]  /*2b50*/  LOP3.LUT R9, R7, 0x1f0, RZ, 0xc0, !PT ;  /* 0x000001f007097812 */ /* 0x000fe400078ec0ff */
[----:B------:R-:W-:Y:S01]  /*2b60*/  LOP3.LUT R12, R12, 0x270, RZ, 0xc0, !PT ;  /* 0x000002700c0c7812 */ /* 0x000fe200078ec0ff */
[----:B------:R-:W-:Y:S01]  /*2b70*/  VIADD R7, R6, UR5 ;  /* 0x0000000506077c36 */ /* 0x000fe20008000000 */
[----:B------:R-:W-:Y:S01]  /*2b80*/  LOP3.LUT R13, R13, 0x2f0, RZ, 0xc0, !PT ;  /* 0x000002f00d0d7812 */ /* 0x000fe200078ec0ff */
[----:B------:R-:W2:Y:S01]  /*2b90*/  LDS.128 R32, [R32] ;  /* 0x0000000020207984 */ /* 0x000ea20000000c00 */
[----:B------:R-:W-:Y:S01]  /*2ba0*/  SHF.R.U32.HI R15, RZ, 0x3, R15 ;  /* 0x00000003ff0f7819 */ /* 0x000fe2000001160f */
[----:B------:R-:W-:Y:S01]  /*2bb0*/  VIADD R9, R9, UR5 ;  /* 0x0000000509097c36 */ /* 0x000fe20008000000 */
[----:B------:R-:W-:Y:S01]  /*2bc0*/  LOP3.LUT R14, R14, 0x370, RZ, 0xc0, !PT ;  /* 0x000003700e0e7812 */ /* 0x000fe200078ec0ff */
[----:B------:R3:W4:Y:S01]  /*2bd0*/  LDS.128 R36, [R5+0x800] ;  /* 0x0008000005247984 */ /* 0x0007220000000c00 */
[--C-:B------:R-:W-:Y:S01]  /*2be0*/  LOP3.LUT R4, R3, 0x8, R18.reuse, 0xfe, !PT ;  /* 0x0000000803047812 */ /* 0x100fe200078efe12 */
[----:B------:R-:W-:Y:S01]  /*2bf0*/  VIADD R13, R13, UR5 ;  /* 0x000000050d0d7c36 */ /* 0x000fe20008000000 */
[----:B------:R-:W-:Y:S01]  /*2c00*/  LOP3.LUT R44, R15, 0x3f0, RZ, 0xc0, !PT ;  /* 0x000003f00f2c7812 */ /* 0x000fe200078ec0ff */
[----:B------:R-:W-:Y:S01]  /*2c10*/  VIADD R15, R14, UR5 ;  /* 0x000000050e0f7c36 */ /* 0x000fe20008000000 */
[----:B------:R-:W-:Y:S01]  /*2c20*/  ISETP.LT.AND P2, PT, R4, 0x1, !P0 ;  /* 0x000000010400780c */ /* 0x000fe20004741270 */
[----:B------:R-:W-:Y:S01]  /*2c30*/  IMAD R28, R8, 0x2, R7 ;  /* 0x00000002081c7824 */ /* 0x000fe200078e0207 */
[C---:B------:R-:W-:Y:S01]  /*2c40*/  LOP3.LUT R0, R3.reuse, R18, RZ, 0xfc, !PT ;  /* 0x0000001203007212 */ /* 0x040fe200078efcff */
[----:B---3--:R-:W-:Y:S01]  /*2c50*/  VIADD R5, R12, UR5 ;  /* 0x000000050c057c36 */ /* 0x008fe20008000000 */
[C-C-:B------:R-:W-:Y:S01]  /*2c60*/  LOP3.LUT R16, R3.reuse, 0x20, R18.reuse, 0xfe, !PT ;  /* 0x0000002003107812 */ /* 0x140fe200078efe12 */
[----:B------:R-:W-:Y:S01]  /*2c70*/  IMAD R24, R8, 0x2, R9 ;  /* 0x0000000208187824 */ /* 0x000fe200078e0209 */
[----:B------:R-:W-:Y:S01]  /*2c80*/  ISETP.LT.AND P1, PT, R0, 0x1, !P0 ;  /* 0x000000010000780c */ /* 0x000fe20004721270 */
[----:B------:R-:W-:Y:S01]  /*2c90*/  IMAD R20, R8, 0x2, R5 ;  /* 0x0000000208147824 */ /* 0x000fe200078e0205 */
[----:B------:R-:W3:Y:S01]  /*2ca0*/  LDS.128 R28, [R28+0x1000] ;  /* 0x001000001c1c7984 */ /* 0x000ee20000000c00 */
[----:B------:R-:W-:Y:S01]  /*2cb0*/  IMAD R43, R4, UR4, RZ ;  /* 0x00000004042b7c24 */ /* 0x000fe2000f8e02ff */
[C-C-:B------:R-:W-:Y:S01]  /*2cc0*/  LOP3.LUT R9, R3.reuse, 0x18, R18.reuse, 0xfe, !PT ;  /* 0x0000001803097812 */ /* 0x140fe200078efe12 */
[C---:B------:R-:W-:Y:S01]  /*2cd0*/  IMAD R13, R8.reuse, 0x2, R13 ;  /* 0x00000002080d7824 */ /* 0x040fe200078e020d */
[----:B------:R-:W5:Y:S01]  /*2ce0*/  LDS.128 R24, [R24+0x1800] ;  /* 0x0018000018187984 */ /* 0x000f620000000c00 */
[----:B------:R-:W-:Y:S01]  /*2cf0*/  IMAD R4, R8, 0x2, R15 ;  /* 0x0000000208047824 */ /* 0x000fe200078e020f */
[----:B------:R-:W-:Y:S01]  /*2d00*/  LOP3.LUT R19, R3, 0x28, R18, 0xfe, !PT ;  /* 0x0000002803137812 */ /* 0x000fe200078efe12 */
[----:B------:R-:W-:Y:S01]  /*2d10*/  IMAD R41, R0, UR4, RZ ;  /* 0x0000000400297c24 */ /* 0x000fe2000f8e02ff */
[----:B------:R-:W3:Y:S01]  /*2d20*/  LDS.128 R20, [R20+0x2000] ;  /* 0x0020000014147984 */ /* 0x000ee20000000c00 */
[----:B-1----:R-:W-:Y:S01]  /*2d30*/  IMAD.WIDE R42, R43, 0x2, R10 ;  /* 0x000000022b2a7825 */ /* 0x002fe200078e020a */
[----:B------:R-:W-:-:S02]  /*2d40*/  LOP3.LUT R0, R3, 0x10, R18, 0xfe, !PT ;  /* 0x0000001003007812 */ /* 0x000fc400078efe12 */
[----:B------:R-:W1:Y:S01]  /*2d50*/  LDS.128 R12, [R13+0x2800] ;  /* 0x002800000d0c7984 */ /* 0x000e620000000c00 */
[----:B------:R-:W-:Y:S01]  /*2d60*/  IMAD.WIDE R40, R41, 0x2, R10 ;  /* 0x0000000229287825 */ /* 0x000fe200078e020a */
[----:B------:R-:W-:Y:S02]  /*2d70*/  LOP3.LUT R18, R3, 0x30, R18, 0xfe, !PT ;  /* 0x0000003003127812 */ /* 0x000fe400078efe12 */
[----:B------:R-:W1:Y:S01]  /*2d80*/  LDS.128 R4, [R4+0x3000] ;  /* 0x0030000004047984 */ /* 0x000e620000000c00 */
[----:B------:R-:W-:Y:S01]  /*2d90*/  VIADD R45, R44, UR5 ;  /* 0x000000052c2d7c36 */ /* 0x000fe20008000000 */
[----:B------:R-:W-:Y:S01]  /*2da0*/  ISETP.LT.AND P3, PT, R16, 0x1, !P0 ;  /* 0x000000011000780c */ /* 0x000fe20004761270 */
[----:B------:R-:W-:Y:S01]  /*2db0*/  IMAD.WIDE R40, R2, 0x2, R40 ;  /* 0x0000000202287825 */ /* 0x000fe200078e0228 */
[----:B------:R-:W-:Y:S02]  /*2dc0*/  ISETP.LT.AND P4, PT, R19, 0x1, !P0 ;  /* 0x000000011300780c */ /* 0x000fe40004781270 */
[----:B------:R-:W-:Y:S01]  /*2dd0*/  ISETP.LT.AND P5, PT, R18, 0x1, !P0 ;  /* 0x000000011200780c */ /* 0x000fe200047a1270 */
[----:B------:R-:W-:Y:S01]  /*2de0*/  IMAD.WIDE R42, R2, 0x2, R42 ;  /* 0x00000002022a7825 */ /* 0x000fe200078e022a */
[----:B--2---:R2:W-:Y:S01]  /*2df0*/  @P1 STG.E.128 desc[UR14][R40.64], R32 ;  /* 0x0000002028001986 */ /* 0x0045e2000c101d0e */
[----:B------:R-:W-:-:S02]  /*2e00*/  ISETP.LT.AND P1, PT, R0, 0x1, !P0 ;  /* 0x000000010000780c */ /* 0x000fc40004721270 */
[----:B------:R-:W-:Y:S01]  /*2e10*/  IMAD.IADD R3, R17, 0x1, R3 ;  /* 0x0000000111037824 */ /* 0x000fe200078e0203 */
[----:B----4-:R4:W-:Y:S01]  /*2e20*/  @P2 STG.E.128 desc[UR14][R42.64], R36 ;  /* 0x000000242a002986 */ /* 0x0109e2000c101d0e */
[----:B------:R-:W-:Y:S01]  /*2e30*/  IMAD R44, R8, 0x2, R45 ;  /* 0x00000002082c7824 */ /* 0x000fe200078e022d */
[----:B------:R-:W-:Y:S01]  /*2e40*/  ISETP.LT.AND P2, PT, R9, 0x1, !P0 ;  /* 0x000000010900780c */ /* 0x000fe20004741270 */
[----:B------:R-:W-:Y:S01]  /*2e50*/  IMAD R17, R0, UR4, RZ ;  /* 0x0000000400117c24 */ /* 0x000fe2000f8e02ff */
[----:B------:R-:W-:Y:S01]  /*2e60*/  ISETP.LT.AND P0, PT, R3, 0x1, !P0 ;  /* 0x000000010300780c */ /* 0x000fe20004701270 */
[----:B------:R-:W-:Y:S02]  /*2e70*/  IMAD R45, R9, UR4, RZ ;  /* 0x00000004092d7c24 */ /* 0x000fe4000f8e02ff */
[----:B------:R-:W-:Y:S02]  /*2e80*/  IMAD R47, R16, UR4, RZ ;  /* 0x00000004102f7c24 */ /* 0x000fe4000f8e02ff */
[----:B------:R-:W-:-:S02]  /*2e90*/  IMAD R49, R19, UR4, RZ ;  /* 0x0000000413317c24 */ /* 0x000fc4000f8e02ff */
[----:B------:R-:W-:-:S04]  /*2ea0*/  IMAD.WIDE R8, R17, 0x2, R10 ;  /* 0x0000000211087825 */ /* 0x000fc800078e020a */
[----:B--2---:R-:W-:Y:S02]  /*2eb0*/  IMAD R35, R18, UR4, RZ ;  /* 0x0000000412237c24 */ /* 0x004fe4000f8e02ff */
[----:B------:R-:W-:-:S04]  /*2ec0*/  IMAD.WIDE R16, R45, 0x2, R10 ;  /* 0x000000022d107825 */ /* 0x000fc800078e020a */
[----:B------:R-:W-:-:S04]  /*2ed0*/  IMAD.WIDE R18, R47, 0x2, R10 ;  /* 0x000000022f127825 */ /* 0x000fc800078e020a */
[----:B------:R-:W-:-:S04]  /*2ee0*/  IMAD.WIDE R32, R49, 0x2, R10 ;  /* 0x0000000231207825 */ /* 0x000fc800078e020a */
[----:B------:R-:W-:-:S04]  /*2ef0*/  IMAD.WIDE R34, R35, 0x2, R10 ;  /* 0x0000000223227825 */ /* 0x000fc800078e020a */
[----:B------:R-:W-:-:S04]  /*2f00*/  IMAD.WIDE R8, R2, 0x2, R8 ;  /* 0x0000000202087825 */ /* 0x000fc800078e0208 */
[C---:B------:R-:W-:Y:S01]  /*2f10*/  IMAD.WIDE R16, R2.reuse, 0x2, R16 ;  /* 0x0000000202107825 */ /* 0x040fe200078e0210 */
[----:B---3--:R4:W-:Y:S03]  /*2f20*/  @P1 STG.E.128 desc[UR14][R8.64], R28 ;  /* 0x0000001c08001986 */ /* 0x0089e6000c101d0e */
[C---:B------:R-:W-:Y:S01]  /*2f30*/  IMAD.WIDE R18, R2.reuse, 0x2, R18 ;  /* 0x0000000202127825 */ /* 0x040fe200078e0212 */
[----:B-----5:R4:W-:Y:S03]  /*2f40*/  @P2 STG.E.128 desc[UR14][R16.64], R24 ;  /* 0x0000001810002986 */ /* 0x0209e6000c101d0e */
[C---:B------:R-:W-:Y:S01]  /*2f50*/  IMAD.WIDE R32, R2.reuse, 0x2, R32 ;  /* 0x0000000202207825 */ /* 0x040fe200078e0220 */
[----:B------:R4:W-:Y:S03]  /*2f60*/  @P3 STG.E.128 desc[UR14][R18.64], R20 ;  /* 0x0000001412003986 */ /* 0x0009e6000c101d0e */
[----:B------:R-:W-:Y:S01]  /*2f70*/  IMAD.WIDE R34, R2, 0x2, R34 ;  /* 0x0000000202227825 */ /* 0x000fe200078e0222 */
[----:B-1----:R4:W-:Y:S03]  /*2f80*/  @P4 STG.E.128 desc[UR14][R32.64], R12 ;  /* 0x0000000c20004986 */ /* 0x0029e6000c101d0e */
[----:B------:R-:W-:Y:S01]  /*2f90*/  IMAD R3, R3, UR4, RZ ;  /* 0x0000000403037c24 */ /* 0x000fe2000f8e02ff */
[----:B------:R4:W-:Y:S01]  /*2fa0*/  @P5 STG.E.128 desc[UR14][R34.64], R4 ;  /* 0x0000000422005986 */ /* 0x0009e2000c101d0e */
[----:B------:R-:W-:Y:S05]  /*2fb0*/  @!P0 EXIT ;  /* 0x000000000000894d */ /* 0x000fea0003800000 */
[----:B------:R-:W1:Y:S01]  /*2fc0*/  LDS.128 R44, [R44+0x3800] ;  /* 0x003800002c2c7984 */ /* 0x000e620000000c00 */
[----:B------:R-:W-:-:S04]  /*2fd0*/  IMAD.WIDE R10, R3, 0x2, R10 ;  /* 0x00000002030a7825 */ /* 0x000fc800078e020a */
[----:B------:R-:W-:-:S05]  /*2fe0*/  IMAD.WIDE R10, R2, 0x2, R10 ;  /* 0x00000002020a7825 */ /* 0x000fca00078e020a */
[----:B-1----:R-:W-:Y:S01]  /*2ff0*/  STG.E.128 desc[UR14][R10.64], R44 ;  /* 0x0000002c0a007986 */ /* 0x002fe2000c101d0e */
[----:B------:R-:W-:Y:S05]  /*3000*/  EXIT ;  /* 0x000000000000794d */ /* 0x000fea0003800000 */
.L_x_2:
[----:B------:R-:W-:-:S00]  /*3010*/  BRA `(.L_x_2) ;  /* 0xfffffffc00fc7947 */ /* 0x000fc0000383ffff */
[----:B------:R-:W-:-:S00]  /*3020*/  NOP ;  /* 0x0000000000007918 */ /* 0x000fc00000000000 */
        /* <DEDUP_REMOVED lines=13> */
.L_x_3:


//--------------------- .nv.shared.matmul_kernel  --------------------------
	.section	.nv.shared.matmul_kernel,"aw",@nobits
	.sectionflags	@""
	.align	16
	.zero		1024


//--------------------- .nv.shared.reserved.0     --------------------------
	.section	.nv.shared.reserved.0,"aw",@nobits
	.weak		__nv_reservedSMEM_offset_0_alias
	.size		__nv_reservedSMEM_offset_0_alias, 0, 0
	.other		__nv_reservedSMEM_offset_0_alias,@"STO_CUDA_RESERVED_SHARED STV_DEFAULT"
__nv_reservedSMEM_offset_0_alias:
	.zero		0


//--------------------- .nv.constant0.matmul_kernel --------------------------
	.section	.nv.constant0.matmul_kernel,"a",@progbits
	.sectionflags	@""
	.align	4
.nv.constant0.matmul_kernel:
	.zero		584


//--------------------- SYMBOLS --------------------------

	.type		.nv.reservedSmem.offset0,@object
	.size		.nv.reservedSmem.offset0,0x4
